//
// Generated by NVIDIA NVVM Compiler
//
// Compiler Build ID: CL-36424714
// Cuda compilation tools, release 13.0, V13.0.88
// Based on NVVM 20.0.0
//

.version 9.0
.target sm_100
.address_size 64

	// .globl	_Z11shiftOR_GPUPjiS_iS_S_i
// _ZZ11shiftOR_GPUPjiS_iS_S_iE18shared_convPattern has been demoted
// _ZZ11shiftOR_GPUPjiS_iS_S_iE2AF has been demoted
// _ZZ11shiftOR_GPUPjiS_iS_S_iE2AS has been demoted

.visible .entry _Z11shiftOR_GPUPjiS_iS_S_i(
	.param .u64 .ptr .align 1 _Z11shiftOR_GPUPjiS_iS_S_i_param_0,
	.param .u32 _Z11shiftOR_GPUPjiS_iS_S_i_param_1,
	.param .u64 .ptr .align 1 _Z11shiftOR_GPUPjiS_iS_S_i_param_2,
	.param .u32 _Z11shiftOR_GPUPjiS_iS_S_i_param_3,
	.param .u64 .ptr .align 1 _Z11shiftOR_GPUPjiS_iS_S_i_param_4,
	.param .u64 .ptr .align 1 _Z11shiftOR_GPUPjiS_iS_S_i_param_5,
	.param .u32 _Z11shiftOR_GPUPjiS_iS_S_i_param_6
)
{
	.reg .pred 	%p<44>;
	.reg .b32 	%r<344>;
	.reg .b64 	%rd<16>;
	// demoted variable
	.shared .align 4 .b8 _ZZ11shiftOR_GPUPjiS_iS_S_iE18shared_convPattern[128];
	// demoted variable
	.shared .align 4 .b8 _ZZ11shiftOR_GPUPjiS_iS_S_iE2AF[2048];
	// demoted variable
	.shared .align 4 .b8 _ZZ11shiftOR_GPUPjiS_iS_S_iE2AS[2048];
	ld.param.u64 	%rd1, [_Z11shiftOR_GPUPjiS_iS_S_i_param_0];
	ld.param.u64 	%rd2, [_Z11shiftOR_GPUPjiS_iS_S_i_param_2];
	ld.param.u32 	%r49, [_Z11shiftOR_GPUPjiS_iS_S_i_param_3];
	ld.param.u64 	%rd3, [_Z11shiftOR_GPUPjiS_iS_S_i_param_4];
	ld.param.u64 	%rd4, [_Z11shiftOR_GPUPjiS_iS_S_i_param_5];
	mov.u32 	%r1, %ctaid.x;
	mov.u32 	%r50, %ntid.x;
	mov.u32 	%r2, %tid.x;
	mad.lo.s32 	%r3, %r1, %r50, %r2;
	setp.ge.s32 	%p1, %r2, %r49;
	@%p1 bra 	$L__BB0_2;
	cvta.to.global.u64 	%rd5, %rd2;
	mul.wide.u32 	%rd6, %r2, 4;
	add.s64 	%rd7, %rd5, %rd6;
	ld.global.u32 	%r51, [%rd7];
	shl.b32 	%r52, %r2, 2;
	mov.u32 	%r53, _ZZ11shiftOR_GPUPjiS_iS_S_iE18shared_convPattern;
	add.s32 	%r54, %r53, %r52;
	st.shared.u32 	[%r54], %r51;
$L__BB0_2:
	bar.sync 	0;
	shl.b32 	%r56, %r2, 2;
	mov.u32 	%r57, _ZZ11shiftOR_GPUPjiS_iS_S_iE2AF;
	add.s32 	%r4, %r57, %r56;
	mov.b32 	%r58, 1;
	st.shared.u32 	[%r4], %r58;
	mov.u32 	%r59, _ZZ11shiftOR_GPUPjiS_iS_S_iE2AS;
	add.s32 	%r5, %r59, %r56;
	setp.lt.s32 	%p2, %r49, 1;
	mov.b32 	%r331, 0;
	@%p2 bra 	$L__BB0_29;
	cvta.to.global.u64 	%rd8, %rd1;
	mul.wide.u32 	%rd9, %r3, 4;
	add.s64 	%rd10, %rd8, %rd9;
	ld.global.u32 	%r6, [%rd10];
	and.b32  	%r7, %r49, 7;
	setp.lt.u32 	%p3, %r49, 8;
	mov.b32 	%r331, 0;
	mov.u32 	%r339, %r331;
	@%p3 bra 	$L__BB0_16;
	and.b32  	%r339, %r49, 2147483640;
	mov.u32 	%r63, _ZZ11shiftOR_GPUPjiS_iS_S_iE18shared_convPattern;
	add.s32 	%r326, %r63, 16;
	neg.s32 	%r327, %r339;
	mov.b32 	%r331, 0;
	mov.u32 	%r329, %r331;
$L__BB0_5:
	.pragma "nounroll";
	ld.shared.u32 	%r64, [%r326+-16];
	setp.eq.s32 	%p4, %r6, %r64;
	mov.b32 	%r65, 1;
	shl.b32 	%r66, %r65, %r329;
	selp.b32 	%r67, %r66, 0, %p4;
	or.b32  	%r68, %r331, %r67;
	ld.shared.u32 	%r69, [%r326+-12];
	setp.eq.s32 	%p5, %r6, %r69;
	mov.b32 	%r70, 2;
	shl.b32 	%r71, %r70, %r329;
	selp.b32 	%r72, %r71, 0, %p5;
	or.b32  	%r73, %r68, %r72;
	ld.shared.u32 	%r74, [%r326+-8];
	setp.eq.s32 	%p6, %r6, %r74;
	mov.b32 	%r75, 4;
	shl.b32 	%r76, %r75, %r329;
	selp.b32 	%r77, %r76, 0, %p6;
	or.b32  	%r331, %r73, %r77;
	ld.shared.u32 	%r78, [%r326+-4];
	setp.ne.s32 	%p7, %r6, %r78;
	@%p7 bra 	$L__BB0_7;
	mov.b32 	%r79, 8;
	shl.b32 	%r80, %r79, %r329;
	or.b32  	%r331, %r331, %r80;
	st.shared.u32 	[%r5], %r331;
$L__BB0_7:
	ld.shared.u32 	%r81, [%r326];
	setp.ne.s32 	%p8, %r6, %r81;
	@%p8 bra 	$L__BB0_9;
	mov.b32 	%r82, 16;
	shl.b32 	%r83, %r82, %r329;
	or.b32  	%r331, %r331, %r83;
	st.shared.u32 	[%r5], %r331;
$L__BB0_9:
	ld.shared.u32 	%r84, [%r326+4];
	setp.ne.s32 	%p9, %r6, %r84;
	@%p9 bra 	$L__BB0_11;
	mov.b32 	%r85, 32;
	shl.b32 	%r86, %r85, %r329;
	or.b32  	%r331, %r331, %r86;
	st.shared.u32 	[%r5], %r331;
$L__BB0_11:
	ld.shared.u32 	%r87, [%r326+8];
	setp.ne.s32 	%p10, %r6, %r87;
	@%p10 bra 	$L__BB0_13;
	mov.b32 	%r88, 64;
	shl.b32 	%r89, %r88, %r329;
	or.b32  	%r331, %r331, %r89;
	st.shared.u32 	[%r5], %r331;
$L__BB0_13:
	ld.shared.u32 	%r90, [%r326+12];
	setp.ne.s32 	%p11, %r6, %r90;
	@%p11 bra 	$L__BB0_15;
	mov.b32 	%r91, 128;
	shl.b32 	%r92, %r91, %r329;
	or.b32  	%r331, %r331, %r92;
	st.shared.u32 	[%r5], %r331;
$L__BB0_15:
	add.s32 	%r329, %r329, 8;
	add.s32 	%r327, %r327, 8;
	add.s32 	%r326, %r326, 32;
	setp.ne.s32 	%p12, %r327, 0;
	@%p12 bra 	$L__BB0_5;
$L__BB0_16:
	setp.eq.s32 	%p13, %r7, 0;
	@%p13 bra 	$L__BB0_29;
	and.b32  	%r30, %r49, 3;
	setp.lt.u32 	%p14, %r7, 4;
	@%p14 bra 	$L__BB0_21;
	shl.b32 	%r93, %r339, 2;
	mov.u32 	%r94, _ZZ11shiftOR_GPUPjiS_iS_S_iE18shared_convPattern;
	add.s32 	%r31, %r94, %r93;
	ld.shared.u32 	%r95, [%r31];
	setp.eq.s32 	%p15, %r6, %r95;
	mov.b32 	%r96, 1;
	shl.b32 	%r97, %r96, %r339;
	selp.b32 	%r98, %r97, 0, %p15;
	or.b32  	%r337, %r331, %r98;
	ld.shared.u32 	%r99, [%r31+4];
	setp.ne.s32 	%p16, %r6, %r99;
	@%p16 bra 	$L__BB0_20;
	mov.b32 	%r100, 2;
	shl.b32 	%r101, %r100, %r339;
	or.b32  	%r337, %r337, %r101;
	st.shared.u32 	[%r5], %r337;
$L__BB0_20:
	ld.shared.u32 	%r102, [%r31+8];
	setp.eq.s32 	%p17, %r6, %r102;
	mov.b32 	%r103, 4;
	shl.b32 	%r104, %r103, %r339;
	selp.b32 	%r105, %r104, 0, %p17;
	or.b32  	%r106, %r337, %r105;
	ld.shared.u32 	%r107, [%r31+12];
	setp.eq.s32 	%p18, %r6, %r107;
	mov.b32 	%r108, 8;
	shl.b32 	%r109, %r108, %r339;
	selp.b32 	%r110, %r109, 0, %p18;
	or.b32  	%r331, %r106, %r110;
	add.s32 	%r339, %r339, 4;
$L__BB0_21:
	setp.eq.s32 	%p19, %r30, 0;
	@%p19 bra 	$L__BB0_29;
	setp.eq.s32 	%p20, %r30, 1;
	@%p20 bra 	$L__BB0_26;
	shl.b32 	%r111, %r339, 2;
	mov.u32 	%r112, _ZZ11shiftOR_GPUPjiS_iS_S_iE18shared_convPattern;
	add.s32 	%r113, %r112, %r111;
	ld.shared.u32 	%r114, [%r113];
	setp.eq.s32 	%p21, %r6, %r114;
	mov.b32 	%r115, 1;
	shl.b32 	%r116, %r115, %r339;
	selp.b32 	%r117, %r116, 0, %p21;
	or.b32  	%r331, %r331, %r117;
	ld.shared.u32 	%r118, [%r113+4];
	setp.ne.s32 	%p22, %r6, %r118;
	@%p22 bra 	$L__BB0_25;
	mov.b32 	%r119, 2;
	shl.b32 	%r120, %r119, %r339;
	or.b32  	%r331, %r331, %r120;
	st.shared.u32 	[%r5], %r331;
$L__BB0_25:
	add.s32 	%r339, %r339, 2;
$L__BB0_26:
	and.b32  	%r121, %r49, 1;
	setp.eq.b32 	%p23, %r121, 1;
	not.pred 	%p24, %p23;
	@%p24 bra 	$L__BB0_29;
	shl.b32 	%r122, %r339, 2;
	mov.u32 	%r123, _ZZ11shiftOR_GPUPjiS_iS_S_iE18shared_convPattern;
	add.s32 	%r124, %r123, %r122;
	ld.shared.u32 	%r125, [%r124];
	setp.ne.s32 	%p25, %r6, %r125;
	@%p25 bra 	$L__BB0_29;
	mov.b32 	%r126, 1;
	shl.b32 	%r127, %r126, %r339;
	or.b32  	%r331, %r331, %r127;
$L__BB0_29:
	not.b32 	%r128, %r331;
	st.shared.u32 	[%r5], %r128;
	or.b32  	%r129, %r2, %r1;
	setp.ne.s32 	%p26, %r129, 0;
	@%p26 bra 	$L__BB0_31;
	mov.b32 	%r130, 0;
	st.shared.u32 	[%r4], %r130;
	mov.b32 	%r131, -1;
	st.shared.u32 	[%r5], %r131;
$L__BB0_31:
	bar.sync 	0;
	add.s32 	%r47, %r2, 1;
	setp.gt.u32 	%p27, %r2, 255;
	@%p27 bra 	$L__BB0_33;
	shl.b32 	%r132, %r47, 3;
	add.s32 	%r134, %r57, %r132;
	ld.shared.u32 	%r135, [%r134+-4];
	ld.shared.u32 	%r136, [%r134+-8];
	add.s32 	%r137, %r136, %r135;
	add.s32 	%r139, %r59, %r132;
	ld.shared.u32 	%r140, [%r139+-4];
	ld.shared.u32 	%r141, [%r139+-8];
	shl.b32 	%r142, %r140, %r136;
	or.b32  	%r143, %r142, %r141;
	st.shared.u32 	[%r134+-4], %r137;
	st.shared.u32 	[%r139+-4], %r143;
$L__BB0_33:
	bar.sync 	0;
	setp.gt.u32 	%p28, %r2, 127;
	@%p28 bra 	$L__BB0_35;
	shl.b32 	%r144, %r47, 4;
	add.s32 	%r146, %r57, %r144;
	ld.shared.u32 	%r147, [%r146+-4];
	ld.shared.u32 	%r148, [%r146+-12];
	add.s32 	%r149, %r148, %r147;
	add.s32 	%r151, %r59, %r144;
	ld.shared.u32 	%r152, [%r151+-4];
	ld.shared.u32 	%r153, [%r151+-12];
	shl.b32 	%r154, %r152, %r148;
	or.b32  	%r155, %r154, %r153;
	st.shared.u32 	[%r146+-4], %r149;
	st.shared.u32 	[%r151+-4], %r155;
$L__BB0_35:
	bar.sync 	0;
	setp.gt.u32 	%p29, %r2, 63;
	@%p29 bra 	$L__BB0_37;
	shl.b32 	%r156, %r47, 5;
	add.s32 	%r158, %r57, %r156;
	ld.shared.u32 	%r159, [%r158+-4];
	ld.shared.u32 	%r160, [%r158+-20];
	add.s32 	%r161, %r160, %r159;
	add.s32 	%r163, %r59, %r156;
	ld.shared.u32 	%r164, [%r163+-4];
	ld.shared.u32 	%r165, [%r163+-20];
	shl.b32 	%r166, %r164, %r160;
	or.b32  	%r167, %r166, %r165;
	st.shared.u32 	[%r158+-4], %r161;
	st.shared.u32 	[%r163+-4], %r167;
$L__BB0_37:
	bar.sync 	0;
	setp.gt.u32 	%p30, %r2, 31;
	@%p30 bra 	$L__BB0_39;
	shl.b32 	%r168, %r47, 6;
	add.s32 	%r170, %r57, %r168;
	ld.shared.u32 	%r171, [%r170+-4];
	ld.shared.u32 	%r172, [%r170+-36];
	add.s32 	%r173, %r172, %r171;
	add.s32 	%r175, %r59, %r168;
	ld.shared.u32 	%r176, [%r175+-4];
	ld.shared.u32 	%r177, [%r175+-36];
	shl.b32 	%r178, %r176, %r172;
	or.b32  	%r179, %r178, %r177;
	st.shared.u32 	[%r170+-4], %r173;
	st.shared.u32 	[%r175+-4], %r179;
$L__BB0_39:
	bar.sync 	0;
	setp.gt.u32 	%p31, %r2, 15;
	@%p31 bra 	$L__BB0_41;
	shl.b32 	%r180, %r47, 7;
	add.s32 	%r182, %r57, %r180;
	ld.shared.u32 	%r183, [%r182+-4];
	ld.shared.u32 	%r184, [%r182+-68];
	add.s32 	%r185, %r184, %r183;
	add.s32 	%r187, %r59, %r180;
	ld.shared.u32 	%r188, [%r187+-4];
	ld.shared.u32 	%r189, [%r187+-68];
	shl.b32 	%r190, %r188, %r184;
	or.b32  	%r191, %r190, %r189;
	st.shared.u32 	[%r182+-4], %r185;
	st.shared.u32 	[%r187+-4], %r191;
$L__BB0_41:
	bar.sync 	0;
	setp.gt.u32 	%p32, %r2, 7;
	@%p32 bra 	$L__BB0_43;
	shl.b32 	%r192, %r47, 8;
	add.s32 	%r194, %r57, %r192;
	ld.shared.u32 	%r195, [%r194+-4];
	ld.shared.u32 	%r196, [%r194+-132];
	add.s32 	%r197, %r196, %r195;
	add.s32 	%r199, %r59, %r192;
	ld.shared.u32 	%r200, [%r199+-4];
	ld.shared.u32 	%r201, [%r199+-132];
	shl.b32 	%r202, %r200, %r196;
	or.b32  	%r203, %r202, %r201;
	st.shared.u32 	[%r194+-4], %r197;
	st.shared.u32 	[%r199+-4], %r203;
$L__BB0_43:
	bar.sync 	0;
	setp.gt.u32 	%p33, %r2, 3;
	@%p33 bra 	$L__BB0_45;
	shl.b32 	%r204, %r47, 9;
	add.s32 	%r206, %r57, %r204;
	ld.shared.u32 	%r207, [%r206+-4];
	ld.shared.u32 	%r208, [%r206+-260];
	add.s32 	%r209, %r208, %r207;
	add.s32 	%r211, %r59, %r204;
	ld.shared.u32 	%r212, [%r211+-4];
	ld.shared.u32 	%r213, [%r211+-260];
	shl.b32 	%r214, %r212, %r208;
	or.b32  	%r215, %r214, %r213;
	st.shared.u32 	[%r206+-4], %r209;
	st.shared.u32 	[%r211+-4], %r215;
$L__BB0_45:
	bar.sync 	0;
	setp.gt.u32 	%p34, %r2, 1;
	@%p34 bra 	$L__BB0_47;
	shl.b32 	%r216, %r47, 10;
	add.s32 	%r218, %r57, %r216;
	ld.shared.u32 	%r219, [%r218+-4];
	ld.shared.u32 	%r220, [%r218+-516];
	add.s32 	%r221, %r220, %r219;
	add.s32 	%r223, %r59, %r216;
	ld.shared.u32 	%r224, [%r223+-4];
	ld.shared.u32 	%r225, [%r223+-516];
	shl.b32 	%r226, %r224, %r220;
	or.b32  	%r227, %r226, %r225;
	st.shared.u32 	[%r218+-4], %r221;
	st.shared.u32 	[%r223+-4], %r227;
$L__BB0_47:
	bar.sync 	0;
	setp.ne.s32 	%p35, %r2, 0;
	@%p35 bra 	$L__BB0_49;
	ld.shared.u32 	%r228, [_ZZ11shiftOR_GPUPjiS_iS_S_iE2AF+2044];
	ld.shared.u32 	%r229, [_ZZ11shiftOR_GPUPjiS_iS_S_iE2AF+1020];
	add.s32 	%r230, %r229, %r228;
	ld.shared.u32 	%r231, [_ZZ11shiftOR_GPUPjiS_iS_S_iE2AS+2044];
	ld.shared.u32 	%r232, [_ZZ11shiftOR_GPUPjiS_iS_S_iE2AS+1020];
	shl.b32 	%r233, %r231, %r229;
	or.b32  	%r234, %r233, %r232;
	st.shared.u32 	[_ZZ11shiftOR_GPUPjiS_iS_S_iE2AF+2044], %r230;
	st.shared.u32 	[_ZZ11shiftOR_GPUPjiS_iS_S_iE2AS+2044], %r234;
$L__BB0_49:
	setp.ne.s32 	%p36, %r2, 0;
	bar.sync 	0;
	shl.b32 	%r48, %r47, 1;
	@%p36 bra 	$L__BB0_51;
	ld.shared.u32 	%r235, [_ZZ11shiftOR_GPUPjiS_iS_S_iE2AF+1532];
	ld.shared.u32 	%r236, [_ZZ11shiftOR_GPUPjiS_iS_S_iE2AF+1020];
	add.s32 	%r237, %r236, %r235;
	ld.shared.u32 	%r238, [_ZZ11shiftOR_GPUPjiS_iS_S_iE2AS+1532];
	ld.shared.u32 	%r239, [_ZZ11shiftOR_GPUPjiS_iS_S_iE2AS+1020];
	shl.b32 	%r240, %r238, %r236;
	or.b32  	%r241, %r240, %r239;
	st.shared.u32 	[_ZZ11shiftOR_GPUPjiS_iS_S_iE2AF+1020], %r237;
	st.shared.u32 	[_ZZ11shiftOR_GPUPjiS_iS_S_iE2AS+1020], %r241;
$L__BB0_51:
	bar.sync 	0;
	setp.gt.u32 	%p37, %r2, 2;
	@%p37 bra 	$L__BB0_53;
	shl.b32 	%r242, %r48, 8;
	add.s32 	%r244, %r57, %r242;
	ld.shared.u32 	%r245, [%r244+252];
	ld.shared.u32 	%r246, [%r244+-4];
	add.s32 	%r247, %r246, %r245;
	add.s32 	%r249, %r59, %r242;
	ld.shared.u32 	%r250, [%r249+252];
	ld.shared.u32 	%r251, [%r249+-4];
	shl.b32 	%r252, %r250, %r246;
	or.b32  	%r253, %r252, %r251;
	st.shared.u32 	[%r244+-4], %r247;
	st.shared.u32 	[%r249+-4], %r253;
$L__BB0_53:
	bar.sync 	0;
	setp.gt.u32 	%p38, %r2, 6;
	@%p38 bra 	$L__BB0_55;
	shl.b32 	%r254, %r48, 7;
	add.s32 	%r256, %r57, %r254;
	ld.shared.u32 	%r257, [%r256+124];
	ld.shared.u32 	%r258, [%r256+-4];
	add.s32 	%r259, %r258, %r257;
	add.s32 	%r261, %r59, %r254;
	ld.shared.u32 	%r262, [%r261+124];
	ld.shared.u32 	%r263, [%r261+-4];
	shl.b32 	%r264, %r262, %r258;
	or.b32  	%r265, %r264, %r263;
	st.shared.u32 	[%r256+-4], %r259;
	st.shared.u32 	[%r261+-4], %r265;
$L__BB0_55:
	bar.sync 	0;
	setp.gt.u32 	%p39, %r2, 14;
	@%p39 bra 	$L__BB0_57;
	shl.b32 	%r266, %r48, 6;
	add.s32 	%r268, %r57, %r266;
	ld.shared.u32 	%r269, [%r268+60];
	ld.shared.u32 	%r270, [%r268+-4];
	add.s32 	%r271, %r270, %r269;
	add.s32 	%r273, %r59, %r266;
	ld.shared.u32 	%r274, [%r273+60];
	ld.shared.u32 	%r275, [%r273+-4];
	shl.b32 	%r276, %r274, %r270;
	or.b32  	%r277, %r276, %r275;
	st.shared.u32 	[%r268+-4], %r271;
	st.shared.u32 	[%r273+-4], %r277;
$L__BB0_57:
	bar.sync 	0;
	setp.gt.u32 	%p40, %r2, 30;
	@%p40 bra 	$L__BB0_59;
	shl.b32 	%r278, %r48, 5;
	add.s32 	%r280, %r57, %r278;
	ld.shared.u32 	%r281, [%r280+28];
	ld.shared.u32 	%r282, [%r280+-4];
	add.s32 	%r283, %r282, %r281;
	add.s32 	%r285, %r59, %r278;
	ld.shared.u32 	%r286, [%r285+28];
	ld.shared.u32 	%r287, [%r285+-4];
	shl.b32 	%r288, %r286, %r282;
	or.b32  	%r289, %r288, %r287;
	st.shared.u32 	[%r280+-4], %r283;
	st.shared.u32 	[%r285+-4], %r289;
$L__BB0_59:
	bar.sync 	0;
	setp.gt.u32 	%p41, %r2, 62;
	@%p41 bra 	$L__BB0_61;
	shl.b32 	%r290, %r48, 4;
	add.s32 	%r292, %r57, %r290;
	ld.shared.u32 	%r293, [%r292+12];
	ld.shared.u32 	%r294, [%r292+-4];
	add.s32 	%r295, %r294, %r293;
	add.s32 	%r297, %r59, %r290;
	ld.shared.u32 	%r298, [%r297+12];
	ld.shared.u32 	%r299, [%r297+-4];
	shl.b32 	%r300, %r298, %r294;
	or.b32  	%r301, %r300, %r299;
	st.shared.u32 	[%r292+-4], %r295;
	st.shared.u32 	[%r297+-4], %r301;
$L__BB0_61:
	bar.sync 	0;
	setp.gt.u32 	%p42, %r2, 126;
	@%p42 bra 	$L__BB0_63;
	shl.b32 	%r302, %r48, 3;
	add.s32 	%r304, %r57, %r302;
	ld.shared.u32 	%r305, [%r304+4];
	ld.shared.u32 	%r306, [%r304+-4];
	add.s32 	%r307, %r306, %r305;
	add.s32 	%r309, %r59, %r302;
	ld.shared.u32 	%r310, [%r309+4];
	ld.shared.u32 	%r311, [%r309+-4];
	shl.b32 	%r312, %r310, %r306;
	or.b32  	%r313, %r312, %r311;
	st.shared.u32 	[%r304+-4], %r307;
	st.shared.u32 	[%r309+-4], %r313;
$L__BB0_63:
	bar.sync 	0;
	setp.gt.u32 	%p43, %r2, 254;
	@%p43 bra 	$L__BB0_65;
	add.s32 	%r315, %r4, %r56;
	ld.shared.u32 	%r316, [%r315+8];
	ld.shared.u32 	%r317, [%r315+4];
	add.s32 	%r318, %r317, %r316;
	add.s32 	%r319, %r5, %r56;
	ld.shared.u32 	%r320, [%r319+8];
	ld.shared.u32 	%r321, [%r319+4];
	shl.b32 	%r322, %r320, %r317;
	or.b32  	%r323, %r322, %r321;
	st.shared.u32 	[%r315+4], %r318;
	st.shared.u32 	[%r319+4], %r323;
$L__BB0_65:
	bar.sync 	0;
	cvta.to.global.u64 	%rd11, %rd4;
	cvta.to.global.u64 	%rd12, %rd3;
	ld.shared.u32 	%r324, [%r4];
	mul.wide.u32 	%rd13, %r3, 4;
	add.s64 	%rd14, %rd11, %rd13;
	st.global.u32 	[%rd14], %r324;
	ld.shared.u32 	%r325, [%r5];
	add.s64 	%rd15, %rd12, %rd13;
	st.global.u32 	[%rd15], %r325;
	ret;

}
	// .globl	_Z16shiftOR_halo_GPUiPjS_S_i
.visible .entry _Z16shiftOR_halo_GPUiPjS_S_i(
	.param .u32 _Z16shiftOR_halo_GPUiPjS_S_i_param_0,
	.param .u64 .ptr .align 1 _Z16shiftOR_halo_GPUiPjS_S_i_param_1,
	.param .u64 .ptr .align 1 _Z16shiftOR_halo_GPUiPjS_S_i_param_2,
	.param .u64 .ptr .align 1 _Z16shiftOR_halo_GPUiPjS_S_i_param_3,
	.param .u32 _Z16shiftOR_halo_GPUiPjS_S_i_param_4
)
{
	.reg .b32 	%r<8>;
	.reg .b64 	%rd<11>;

	ld.param.u64 	%rd1, [_Z16shiftOR_halo_GPUiPjS_S_i_param_1];
	ld.param.u64 	%rd2, [_Z16shiftOR_halo_GPUiPjS_S_i_param_2];
	ld.param.u64 	%rd3, [_Z16shiftOR_halo_GPUiPjS_S_i_param_3];
	cvta.to.global.u64 	%rd4, %rd3;
	cvta.to.global.u64 	%rd5, %rd2;
	cvta.to.global.u64 	%rd6, %rd1;
	mov.u32 	%r1, %tid.x;
	mul.wide.u32 	%rd7, %r1, 4;
	add.s64 	%rd8, %rd6, %rd7;
	ld.global.u32 	%r2, [%rd8];
	shl.b32 	%r3, %r2, 1;
	add.s64 	%rd9, %rd5, %rd7;
	ld.global.u32 	%r4, [%rd9];
	shl.b32 	%r5, %r4, %r2;
	or.b32  	%r6, %r5, %r4;
	add.s32 	%r7, %r3, %r6;
	add.s64 	%rd10, %rd4, %rd7;
	st.global.u32 	[%rd10], %r7;
	ret;

}


// ===== COMPILED SASS (sm_100) =====

	.target	sm_100

	.elftype	@"ET_EXEC"


//--------------------- .note.nv.tkinfo           --------------------------
	.section	.note.nv.tkinfo,"",@"SHT_NOTE"
	.sectionflags	@"SHF_NOTE_NV_TKINFO"
	.tkinfo
        /*0018*/ 	.word	0x00000002
        /*0030*/ 	.string	""
        /*0030*/ 	.string	"ptxas"
        /*0030*/ 	.string	"Cuda compilation tools, release 13.0, V13.0.88"
        /*0030*/ 	.string	"Build cuda_13.0.r13.0/compiler.36424714_0"
        /*0030*/ 	.string	"-arch sm_100 -m 64 "



//--------------------- .note.nv.cuinfo           --------------------------
	.section	.note.nv.cuinfo,"",@"SHT_NOTE"
	.sectionflags	@"SHF_NOTE_NV_CUINFO"
        /*0018*/ 	.short	0x0002
        /*001a*/ 	.short	0x0064
        /*001c*/ 	.short	0x0082
	.zero		2


//--------------------- .nv.info                  --------------------------
	.section	.nv.info,"",@"SHT_CUDA_INFO"
	.align	4


	//----- nvinfo : EIATTR_REGCOUNT
	.align		4
        /*0000*/ 	.byte	0x04, 0x2f
        /*0002*/ 	.short	(.L_1 - .L_0)
	.align		4
.L_0:
        /*0004*/ 	.word	index@(_Z11shiftOR_GPUPjiS_iS_S_i)
        /*0008*/ 	.word	0x00000015


	//----- nvinfo : EIATTR_FRAME_SIZE
	.align		4
.L_1:
        /*000c*/ 	.byte	0x04, 0x11
        /*000e*/ 	.short	(.L_3 - .L_2)
	.align		4
.L_2:
        /*0010*/ 	.word	index@(_Z11shiftOR_GPUPjiS_iS_S_i)
        /*0014*/ 	.word	0x00000000


	//----- nvinfo : EIATTR_REGCOUNT
	.align		4
.L_3:
        /*0018*/ 	.byte	0x04, 0x2f
        /*001a*/ 	.short	(.L_5 - .L_4)
	.align		4
.L_4:
        /*001c*/ 	.word	index@(_Z16shiftOR_halo_GPUiPjS_S_i)
        /*0020*/ 	.word	0x0000000e


	//----- nvinfo : EIATTR_FRAME_SIZE
	.align		4
.L_5:
        /*0024*/ 	.byte	0x04, 0x11
        /*0026*/ 	.short	(.L_7 - .L_6)
	.align		4
.L_6:
        /*0028*/ 	.word	index@(_Z16shiftOR_halo_GPUiPjS_S_i)
        /*002c*/ 	.word	0x00000000


	//----- nvinfo : EIATTR_MIN_STACK_SIZE
	.align		4
.L_7:
        /*0030*/ 	.byte	0x04, 0x12
        /*0032*/ 	.short	(.L_9 - .L_8)
	.align		4
.L_8:
        /*0034*/ 	.word	index@(_Z16shiftOR_halo_GPUiPjS_S_i)
        /*0038*/ 	.word	0x00000000


	//----- nvinfo : EIATTR_MIN_STACK_SIZE
	.align		4
.L_9:
        /*003c*/ 	.byte	0x04, 0x12
        /*003e*/ 	.short	(.L_11 - .L_10)
	.align		4
.L_10:
        /*0040*/ 	.word	index@(_Z11shiftOR_GPUPjiS_iS_S_i)
        /*0044*/ 	.word	0x00000000
.L_11:


//--------------------- .nv.compat                --------------------------
	.section	.nv.compat,"",@"SHT_CUDA_COMPAT_INFO"
	.align	4
        /*0000*/ 	.byte	0x02, 0x09, 0x00, 0x00, 0x02, 0x02, 0x01, 0x00, 0x02, 0x05, 0x05, 0x00, 0x03, 0x07, 0x01, 0x01
        /*0010*/ 	.byte	0x02, 0x03, 0x00, 0x00, 0x02, 0x06, 0x01, 0x00, 0x04, 0x0b, 0x08, 0x00, 0x09, 0x00, 0x00, 0x00
        /*0020*/ 	.byte	0x00, 0x00, 0x00, 0x00


//--------------------- .nv.info._Z16shiftOR_halo_GPUiPjS_S_i --------------------------
	.section	.nv.info._Z16shiftOR_halo_GPUiPjS_S_i,"",@"SHT_CUDA_INFO"
	.sectionflags	@""
	.align	4


	//----- nvinfo : EIATTR_CUDA_API_VERSION
	.align		4
        /*0000*/ 	.byte	0x04, 0x37
        /*0002*/ 	.short	(.L_13 - .L_12)
.L_12:
        /*0004*/ 	.word	0x00000082


	//----- nvinfo : EIATTR_KPARAM_INFO
	.align		4
.L_13:
        /*0008*/ 	.byte	0x04, 0x17
        /*000a*/ 	.short	(.L_15 - .L_14)
.L_14:
        /*000c*/ 	.word	0x00000000
        /*0010*/ 	.short	0x0004
        /*0012*/ 	.short	0x0020
        /*0014*/ 	.byte	0x00, 0xf0, 0x11, 0x00


	//----- nvinfo : EIATTR_KPARAM_INFO
	.align		4
.L_15:
        /*0018*/ 	.byte	0x04, 0x17
        /*001a*/ 	.short	(.L_17 - .L_16)
.L_16:
        /*001c*/ 	.word	0x00000000
        /*0020*/ 	.short	0x0003
        /*0022*/ 	.short	0x0018
        /*0024*/ 	.byte	0x00, 0xf5, 0x21, 0x00


	//----- nvinfo : EIATTR_KPARAM_INFO
	.align		4
.L_17:
        /*0028*/ 	.byte	0x04, 0x17
        /*002a*/ 	.short	(.L_19 - .L_18)
.L_18:
        /*002c*/ 	.word	0x00000000
        /*0030*/ 	.short	0x0002
        /*0032*/ 	.short	0x0010
        /*0034*/ 	.byte	0x00, 0xf5, 0x21, 0x00


	//----- nvinfo : EIATTR_KPARAM_INFO
	.align		4
.L_19:
        /*0038*/ 	.byte	0x04, 0x17
        /*003a*/ 	.short	(.L_21 - .L_20)
.L_20:
        /*003c*/ 	.word	0x00000000
        /*0040*/ 	.short	0x0001
        /*0042*/ 	.short	0x0008
        /*0044*/ 	.byte	0x00, 0xf5, 0x21, 0x00


	//----- nvinfo : EIATTR_KPARAM_INFO
	.align		4
.L_21:
        /*0048*/ 	.byte	0x04, 0x17
        /*004a*/ 	.short	(.L_23 - .L_22)
.L_22:
        /*004c*/ 	.word	0x00000000
        /*0050*/ 	.short	0x0000
        /*0052*/ 	.short	0x0000
        /*0054*/ 	.byte	0x00, 0xf0, 0x11, 0x00


	//----- nvinfo : EIATTR_SPARSE_MMA_MASK
	.align		4
.L_23:
        /*0058*/ 	.byte	0x03, 0x50
        /*005a*/ 	.short	0x0000


	//----- nvinfo : EIATTR_MAXREG_COUNT
	.align		4
        /*005c*/ 	.byte	0x03, 0x1b
        /*005e*/ 	.short	0x00ff


	//----- nvinfo : EIATTR_MERCURY_ISA_VERSION
	.align		4
        /*0060*/ 	.byte	0x03, 0x5f
        /*0062*/ 	.short	0x0101


	//----- nvinfo : EIATTR_VRC_CTA_INIT_COUNT
	.align		4
        /*0064*/ 	.byte	0x02, 0x4a
	.zero		1
	.zero		1


	//----- nvinfo : EIATTR_EXIT_INSTR_OFFSETS
	.align		4
        /*0068*/ 	.byte	0x04, 0x1c
        /*006a*/ 	.short	(.L_25 - .L_24)


	//   ....[0]....
.L_24:
        /*006c*/ 	.word	0x000000f0


	//----- nvinfo : EIATTR_CBANK_PARAM_SIZE
	.align		4
.L_25:
        /*0070*/ 	.byte	0x03, 0x19
        /*0072*/ 	.short	0x0024


	//----- nvinfo : EIATTR_PARAM_CBANK
	.align		4
        /*0074*/ 	.byte	0x04, 0x0a
        /*0076*/ 	.short	(.L_27 - .L_26)
	.align		4
.L_26:
        /*0078*/ 	.word	index@(.nv.constant0._Z16shiftOR_halo_GPUiPjS_S_i)
        /*007c*/ 	.short	0x0380
        /*007e*/ 	.short	0x0024


	//----- nvinfo : EIATTR_SW_WAR
	.align		4
.L_27:
        /*0080*/ 	.byte	0x04, 0x36
        /*0082*/ 	.short	(.L_29 - .L_28)
.L_28:
        /*0084*/ 	.word	0x00000008
.L_29:


//--------------------- .nv.info._Z11shiftOR_GPUPjiS_iS_S_i --------------------------
	.section	.nv.info._Z11shiftOR_GPUPjiS_iS_S_i,"",@"SHT_CUDA_INFO"
	.sectionflags	@""
	.align	4


	//----- nvinfo : EIATTR_CUDA_API_VERSION
	.align		4
        /*0000*/ 	.byte	0x04, 0x37
        /*0002*/ 	.short	(.L_31 - .L_30)
.L_30:
        /*0004*/ 	.word	0x00000082


	//----- nvinfo : EIATTR_KPARAM_INFO
	.align		4
.L_31:
        /*0008*/ 	.byte	0x04, 0x17
        /*000a*/ 	.short	(.L_33 - .L_32)
.L_32:
        /*000c*/ 	.word	0x00000000
        /*0010*/ 	.short	0x0006
        /*0012*/ 	.short	0x0030
        /*0014*/ 	.byte	0x00, 0xf0, 0x11, 0x00


	//----- nvinfo : EIATTR_KPARAM_INFO
	.align		4
.L_33:
        /*0018*/ 	.byte	0x04, 0x17
        /*001a*/ 	.short	(.L_35 - .L_34)
.L_34:
        /*001c*/ 	.word	0x00000000
        /*0020*/ 	.short	0x0005
        /*0022*/ 	.short	0x0028
        /*0024*/ 	.byte	0x00, 0xf5, 0x21, 0x00


	//----- nvinfo : EIATTR_KPARAM_INFO
	.align		4
.L_35:
        /*0028*/ 	.byte	0x04, 0x17
        /*002a*/ 	.short	(.L_37 - .L_36)
.L_36:
        /*002c*/ 	.word	0x00000000
        /*0030*/ 	.short	0x0004
        /*0032*/ 	.short	0x0020
        /*0034*/ 	.byte	0x00, 0xf5, 0x21, 0x00


	//----- nvinfo : EIATTR_KPARAM_INFO
	.align		4
.L_37:
        /*0038*/ 	.byte	0x04, 0x17
        /*003a*/ 	.short	(.L_39 - .L_38)
.L_38:
        /*003c*/ 	.word	0x00000000
        /*0040*/ 	.short	0x0003
        /*0042*/ 	.short	0x0018
        /*0044*/ 	.byte	0x00, 0xf0, 0x11, 0x00


	//----- nvinfo : EIATTR_KPARAM_INFO
	.align		4
.L_39:
        /*0048*/ 	.byte	0x04, 0x17
        /*004a*/ 	.short	(.L_41 - .L_40)
.L_40:
        /*004c*/ 	.word	0x00000000
        /*0050*/ 	.short	0x0002
        /*0052*/ 	.short	0x0010
        /*0054*/ 	.byte	0x00, 0xf5, 0x21, 0x00


	//----- nvinfo : EIATTR_KPARAM_INFO
	.align		4
.L_41:
        /*0058*/ 	.byte	0x04, 0x17
        /*005a*/ 	.short	(.L_43 - .L_42)
.L_42:
        /*005c*/ 	.word	0x00000000
        /*0060*/ 	.short	0x0001
        /*0062*/ 	.short	0x0008
        /*0064*/ 	.byte	0x00, 0xf0, 0x11, 0x00


	//----- nvinfo : EIATTR_KPARAM_INFO
	.align		4
.L_43:
        /*0068*/ 	.byte	0x04, 0x17
        /*006a*/ 	.short	(.L_45 - .L_44)
.L_44:
        /*006c*/ 	.word	0x00000000
        /*0070*/ 	.short	0x0000
        /*0072*/ 	.short	0x0000
        /*0074*/ 	.byte	0x00, 0xf5, 0x21, 0x00


	//----- nvinfo : EIATTR_SPARSE_MMA_MASK
	.align		4
.L_45:
        /*0078*/ 	.byte	0x03, 0x50
        /*007a*/ 	.short	0x0000


	//----- nvinfo : EIATTR_MAXREG_COUNT
	.align		4
        /*007c*/ 	.byte	0x03, 0x1b
        /*007e*/ 	.short	0x00ff


	//----- nvinfo : EIATTR_NUM_BARRIERS
	.align		4
        /*0080*/ 	.byte	0x02, 0x4c
        /*0082*/ 	.byte	0x01
	.zero		1


	//----- nvinfo : EIATTR_MERCURY_ISA_VERSION
	.align		4
        /*0084*/ 	.byte	0x03, 0x5f
        /*0086*/ 	.short	0x0101


	//----- nvinfo : EIATTR_VRC_CTA_INIT_COUNT
	.align		4
        /*0088*/ 	.byte	0x02, 0x4a
	.zero		1
	.zero		1


	//----- nvinfo : EIATTR_EXIT_INSTR_OFFSETS
	.align		4
        /*008c*/ 	.byte	0x04, 0x1c
        /*008e*/ 	.short	(.L_47 - .L_46)


	//   ....[0]....
.L_46:
        /*0090*/ 	.word	0x00001bc0


	//----- nvinfo : EIATTR_CRS_STACK_SIZE
	.align		4
.L_47:
        /*0094*/ 	.byte	0x04, 0x1e
        /*0096*/ 	.short	(.L_49 - .L_48)
.L_48:
        /*0098*/ 	.word	0x00000000


	//----- nvinfo : EIATTR_CBANK_PARAM_SIZE
	.align		4
.L_49:
        /*009c*/ 	.byte	0x03, 0x19
        /*009e*/ 	.short	0x0034


	//----- nvinfo : EIATTR_PARAM_CBANK
	.align		4
        /*00a0*/ 	.byte	0x04, 0x0a
        /*00a2*/ 	.short	(.L_51 - .L_50)
	.align		4
.L_50:
        /*00a4*/ 	.word	index@(.nv.constant0._Z11shiftOR_GPUPjiS_iS_S_i)
        /*00a8*/ 	.short	0x0380
        /*00aa*/ 	.short	0x0034


	//----- nvinfo : EIATTR_SW_WAR
	.align		4
.L_51:
        /*00ac*/ 	.byte	0x04, 0x36
        /*00ae*/ 	.short	(.L_53 - .L_52)
.L_52:
        /*00b0*/ 	.word	0x00000008
.L_53:


//--------------------- .nv.callgraph             --------------------------
	.section	.nv.callgraph,"",@"SHT_CUDA_CALLGRAPH"
	.align	4
	.sectionentsize	8
	.align		4
        /*0000*/ 	.word	0x00000000
	.align		4
        /*0004*/ 	.word	0xffffffff
	.align		4
        /*0008*/ 	.word	0x00000000
	.align		4
        /*000c*/ 	.word	0xfffffffe
	.align		4
        /*0010*/ 	.word	0x00000000
	.align		4
        /*0014*/ 	.word	0xfffffffd
	.align		4
        /*0018*/ 	.word	0x00000000
	.align		4
        /*001c*/ 	.word	0xfffffffc


//--------------------- .text._Z16shiftOR_halo_GPUiPjS_S_i --------------------------
	.section	.text._Z16shiftOR_halo_GPUiPjS_S_i,"ax",@progbits
	.align	128
        .global         _Z16shiftOR_halo_GPUiPjS_S_i
        .type           _Z16shiftOR_halo_GPUiPjS_S_i,@function
        .size           _Z16shiftOR_halo_GPUiPjS_S_i,(.L_x_41 - _Z16shiftOR_halo_GPUiPjS_S_i)
        .other          _Z16shiftOR_halo_GPUiPjS_S_i,@"STO_CUDA_ENTRY STV_DEFAULT"
_Z16shiftOR_halo_GPUiPjS_S_i:
.text._Z16shiftOR_halo_GPUiPjS_S_i:
[----:B------:R-:W-:Y:S01]  /*0000*/  LDC R1, c[0x0][0x37c] ;  /* 0x0000df00ff017b82 */ /* 0x000fe20000000800 */
[----:B------:R-:W0:Y:S07]  /*0010*/  S2R R11, SR_TID.X ;  /* 0x00000000000b7919 */ /* 0x000e2e0000002100 */
[----:B------:R-:W0:Y:S01]  /*0020*/  LDC.64 R2, c[0x0][0x388] ;  /* 0x0000e200ff027b82 */ /* 0x000e220000000a00 */
[----:B------:R-:W1:Y:S07]  /*0030*/  LDCU.64 UR4, c[0x0][0x358] ;  /* 0x00006b00ff0477ac */ /* 0x000e6e0008000a00 */
[----:B------:R-:W2:Y:S08]  /*0040*/  LDC.64 R4, c[0x0][0x390] ;  /* 0x0000e400ff047b82 */ /* 0x000eb00000000a00 */
[----:B------:R-:W3:Y:S01]  /*0050*/  LDC.64 R6, c[0x0][0x398] ;  /* 0x0000e600ff067b82 */ /* 0x000ee20000000a00 */
[----:B0-----:R-:W-:-:S04]  /*0060*/  IMAD.WIDE.U32 R2, R11, 0x4, R2 ;  /* 0x000000040b027825 */ /* 0x001fc800078e0002 */
[C---:B--2---:R-:W-:Y:S02]  /*0070*/  IMAD.WIDE.U32 R4, R11.reuse, 0x4, R4 ;  /* 0x000000040b047825 */ /* 0x044fe400078e0004 */
[----:B-1----:R-:W2:Y:S04]  /*0080*/  LDG.E R2, desc[UR4][R2.64] ;  /* 0x0000000402027981 */ /* 0x002ea8000c1e1900 */
[----:B------:R-:W2:Y:S01]  /*0090*/  LDG.E R5, desc[UR4][R4.64] ;  /* 0x0000000404057981 */ /* 0x000ea2000c1e1900 */
[----:B---3--:R-:W-:Y:S01]  /*00a0*/  IMAD.WIDE.U32 R6, R11, 0x4, R6 ;  /* 0x000000040b067825 */ /* 0x008fe200078e0006 */
[----:B--2---:R-:W-:-:S04]  /*00b0*/  SHF.L.U32 R0, R5, R2, RZ ;  /* 0x0000000205007219 */ /* 0x004fc800000006ff */
[----:B------:R-:W-:-:S04]  /*00c0*/  LOP3.LUT R9, R0, R5, RZ, 0xfc, !PT ;  /* 0x0000000500097212 */ /* 0x000fc800078efcff */
[----:B------:R-:W-:-:S05]  /*00d0*/  LEA R9, R2, R9, 0x1 ;  /* 0x0000000902097211 */ /* 0x000fca00078e08ff */
[----:B------:R-:W-:Y:S01]  /*00e0*/  STG.E desc[UR4][R6.64], R9 ;  /* 0x0000000906007986 */ /* 0x000fe2000c101904 */
[----:B------:R-:W-:Y:S05]  /*00f0*/  EXIT ;  /* 0x000000000000794d */ /* 0x000fea0003800000 */
.L_x_0:
[----:B------:R-:W-:-:S00]  /*0100*/  BRA `(.L_x_0) ;  /* 0xfffffffc00fc7947 */ /* 0x000fc0000383ffff */
[----:B------:R-:W-:-:S00]  /*0110*/  NOP ;  /* 0x0000000000007918 */ /* 0x000fc00000000000 */
        /* <DEDUP_REMOVED lines=14> */
.L_x_41:


//--------------------- .text._Z11shiftOR_GPUPjiS_iS_S_i --------------------------
	.section	.text._Z11shiftOR_GPUPjiS_iS_S_i,"ax",@progbits
	.align	128
        .global         _Z11shiftOR_GPUPjiS_iS_S_i
        .type           _Z11shiftOR_GPUPjiS_iS_S_i,@function
        .size           _Z11shiftOR_GPUPjiS_iS_S_i,(.L_x_42 - _Z11shiftOR_GPUPjiS_iS_S_i)
        .other          _Z11shiftOR_GPUPjiS_iS_S_i,@"STO_CUDA_ENTRY STV_DEFAULT"
_Z11shiftOR_GPUPjiS_iS_S_i:
.text._Z11shiftOR_GPUPjiS_iS_S_i:
[----:B------:R-:W-:Y:S01]  /*0000*/  LDC R1, c[0x0][0x37c] ;  /* 0x0000df00ff017b82 */ /* 0x000fe20000000800 */
[----:B------:R-:W0:Y:S01]  /*0010*/  S2R R0, SR_TID.X ;  /* 0x0000000000007919 */ /* 0x000e220000002100 */
[----:B------:R-:W0:Y:S01]  /*0020*/  LDCU UR4, c[0x0][0x398] ;  /* 0x00007300ff0477ac */ /* 0x000e220008000800 */
[----:B------:R-:W1:Y:S01]  /*0030*/  LDCU.64 UR8, c[0x0][0x358] ;  /* 0x00006b00ff0877ac */ /* 0x000e620008000a00 */
[----:B0-----:R-:W-:-:S13]  /*0040*/  ISETP.GE.AND P0, PT, R0, UR4, PT ;  /* 0x0000000400007c0c */ /* 0x001fda000bf06270 */
[----:B------:R-:W0:Y:S02]  /*0050*/  @!P0 LDC.64 R4, c[0x0][0x390] ;  /* 0x0000e400ff048b82 */ /* 0x000e240000000a00 */
[----:B0-----:R-:W-:-:S06]  /*0060*/  @!P0 IMAD.WIDE.U32 R4, R0, 0x4, R4 ;  /* 0x0000000400048825 */ /* 0x001fcc00078e0004 */
[----:B-1----:R-:W2:Y:S01]  /*0070*/  @!P0 LDG.E R4, desc[UR8][R4.64] ;  /* 0x0000000804048981 */ /* 0x002ea2000c1e1900 */
[----:B------:R-:W-:Y:S01]  /*0080*/  MOV R6, 0x400 ;  /* 0x0000040000067802 */ /* 0x000fe20000000f00 */
[----:B------:R-:W0:Y:S01]  /*0090*/  S2UR UR7, SR_CTAID.X ;  /* 0x00000000000779c3 */ /* 0x000e220000002500 */
[----:B------:R-:W-:Y:S01]  /*00a0*/  IMAD.MOV.U32 R8, RZ, RZ, 0x1 ;  /* 0x00000001ff087424 */ /* 0x000fe200078e00ff */
[----:B------:R-:W1:Y:S01]  /*00b0*/  S2R R14, SR_CgaCtaId ;  /* 0x00000000000e7919 */ /* 0x000e620000008800 */
[----:B------:R-:W-:Y:S01]  /*00c0*/  UISETP.GE.AND UP0, UPT, UR4, 0x1, UPT ;  /* 0x000000010400788c */ /* 0x000fe2000bf06270 */
[C---:B------:R-:W-:Y:S02]  /*00d0*/  VIADD R3, R6.reuse, 0x80 ;  /* 0x0000008006037836 */ /* 0x040fe40000000000 */
[----:B------:R-:W-:Y:S02]  /*00e0*/  VIADD R11, R6, 0x880 ;  /* 0x00000880060b7836 */ /* 0x000fe40000000000 */
[----:B------:R-:W0:Y:S01]  /*00f0*/  LDC R13, c[0x0][0x360] ;  /* 0x0000d800ff0d7b82 */ /* 0x000e220000000800 */
[----:B------:R-:W-:-:S02]  /*0100*/  IMAD.MOV.U32 R12, RZ, RZ, RZ ;  /* 0x000000ffff0c7224 */ /* 0x000fc400078e00ff */
[----:B0-----:R-:W-:Y:S01]  /*0110*/  IMAD R2, R13, UR7, R0 ;  /* 0x000000070d027c24 */ /* 0x001fe2000f8e0200 */
[C---:B-1----:R-:W-:Y:S02]  /*0120*/  @!P0 LEA R7, R14.reuse, R6, 0x18 ;  /* 0x000000060e078211 */ /* 0x042fe400078ec0ff */
[C---:B------:R-:W-:Y:S02]  /*0130*/  LEA R3, R14.reuse, R3, 0x18 ;  /* 0x000000030e037211 */ /* 0x040fe400078ec0ff */
[----:B------:R-:W-:Y:S01]  /*0140*/  LEA R11, R14, R11, 0x18 ;  /* 0x0000000b0e0b7211 */ /* 0x000fe200078ec0ff */
[C---:B------:R-:W-:Y:S02]  /*0150*/  @!P0 IMAD R7, R0.reuse, 0x4, R7 ;  /* 0x0000000400078824 */ /* 0x040fe400078e0207 */
[C---:B------:R-:W-:Y:S02]  /*0160*/  IMAD R9, R0.reuse, 0x4, R3 ;  /* 0x0000000400097824 */ /* 0x040fe400078e0203 */
[----:B------:R-:W-:Y:S01]  /*0170*/  IMAD R13, R0, 0x4, R11 ;  /* 0x00000004000d7824 */ /* 0x000fe200078e020b */
[----:B--2---:R0:W-:Y:S01]  /*0180*/  @!P0 STS [R7], R4 ;  /* 0x0000000407008388 */ /* 0x0041e20000000800 */
[----:B------:R-:W-:Y:S06]  /*0190*/  BAR.SYNC.DEFER_BLOCKING 0x0 ;  /* 0x0000000000007b1d */ /* 0x000fec0000010000 */
[----:B------:R0:W-:Y:S01]  /*01a0*/  STS [R9], R8 ;  /* 0x0000000809007388 */ /* 0x0001e20000000800 */
[----:B------:R-:W-:Y:S05]  /*01b0*/  BRA.U !UP0, `(.L_x_1) ;  /* 0x0000000508f07547 */ /* 0x000fea000b800000 */
[----:B0-----:R-:W0:Y:S02]  /*01c0*/  LDC.64 R4, c[0x0][0x380] ;  /* 0x0000e000ff047b82 */ /* 0x001e240000000a00 */
[----:B0-----:R-:W-:-:S05]  /*01d0*/  IMAD.WIDE.U32 R4, R2, 0x4, R4 ;  /* 0x0000000402047825 */ /* 0x001fca00078e0004 */
[----:B------:R0:W5:Y:S01]  /*01e0*/  LDG.E R10, desc[UR8][R4.64] ;  /* 0x00000008040a7981 */ /* 0x000162000c1e1900 */
[----:B------:R-:W-:Y:S01]  /*01f0*/  UISETP.GE.U32.AND UP1, UPT, UR4, 0x8, UPT ;  /* 0x000000080400788c */ /* 0x000fe2000bf26070 */
[----:B------:R-:W-:Y:S01]  /*0200*/  IMAD.MOV.U32 R12, RZ, RZ, RZ ;  /* 0x000000ffff0c7224 */ /* 0x000fe200078e00ff */
[----:B------:R-:W-:Y:S01]  /*0210*/  ULOP3.LUT UR5, UR4, 0x7, URZ, 0xc0, !UPT ;  /* 0x0000000704057892 */ /* 0x000fe2000f8ec0ff */
[----:B------:R-:W-:-:S03]  /*0220*/  IMAD.MOV.U32 R15, RZ, RZ, RZ ;  /* 0x000000ffff0f7224 */ /* 0x000fc600078e00ff */
[----:B------:R-:W-:-:S03]  /*0230*/  UISETP.NE.AND UP0, UPT, UR5, URZ, UPT ;  /* 0x000000ff0500728c */ /* 0x000fc6000bf05270 */
[----:B0-----:R-:W-:Y:S08]  /*0240*/  BRA.U !UP1, `(.L_x_2) ;  /* 0x0000000109dc7547 */ /* 0x001ff0000b800000 */
[----:B------:R-:W-:Y:S01]  /*0250*/  ULOP3.LUT UR4, UR4, 0x7ffffff8, URZ, 0xc0, !UPT ;  /* 0x7ffffff804047892 */ /* 0x000fe2000f8ec0ff */
[----:B------:R-:W-:Y:S01]  /*0260*/  LEA R14, R14, R6, 0x18 ;  /* 0x000000060e0e7211 */ /* 0x000fe200078ec0ff */
[----:B------:R-:W-:Y:S02]  /*0270*/  IMAD.MOV.U32 R12, RZ, RZ, RZ ;  /* 0x000000ffff0c7224 */ /* 0x000fe400078e00ff */
[----:B------:R-:W-:Y:S01]  /*0280*/  IMAD.MOV.U32 R17, RZ, RZ, RZ ;  /* 0x000000ffff117224 */ /* 0x000fe200078e00ff */
[----:B------:R-:W-:Y:S01]  /*0290*/  UIADD3 UR6, UPT, UPT, -UR4, URZ, URZ ;  /* 0x000000ff04067290 */ /* 0x000fe2000fffe1ff */
[----:B------:R-:W-:Y:S02]  /*02a0*/  VIADD R14, R14, 0x10 ;  /* 0x000000100e0e7836 */ /* 0x000fe40000000000 */
[----:B------:R-:W-:-:S09]  /*02b0*/  IMAD.U32 R15, RZ, RZ, UR4 ;  /* 0x00000004ff0f7e24 */ /* 0x000fd2000f8e00ff */
.L_x_3:
[----:B0-----:R-:W0:Y:S01]  /*02c0*/  LDS.128 R4, [R14+-0x10] ;  /* 0xfffff0000e047984 */ /* 0x001e220000000c00 */
[----:B------:R-:W-:Y:S01]  /*02d0*/  IMAD.MOV.U32 R16, RZ, RZ, 0x2 ;  /* 0x00000002ff107424 */ /* 0x000fe200078e00ff */
[----:B------:R-:W-:Y:S01]  /*02e0*/  UIADD3 UR6, UPT, UPT, UR6, 0x8, URZ ;  /* 0x0000000806067890 */ /* 0x000fe2000fffe0ff */
[----:B------:R-:W-:-:S03]  /*02f0*/  IMAD.MOV.U32 R18, RZ, RZ, 0x4 ;  /* 0x00000004ff127424 */ /* 0x000fc600078e00ff */
[----:B------:R-:W-:Y:S01]  /*0300*/  UISETP.NE.AND UP1, UPT, UR6, URZ, UPT ;  /* 0x000000ff0600728c */ /* 0x000fe2000bf25270 */
[C---:B0----5:R-:W-:Y:S02]  /*0310*/  ISETP.NE.AND P3, PT, R10.reuse, R7, PT ;  /* 0x000000070a00720c */ /* 0x061fe40003f65270 */
[C---:B------:R-:W-:Y:S02]  /*0320*/  ISETP.NE.AND P1, PT, R10.reuse, R5, PT ;  /* 0x000000050a00720c */ /* 0x040fe40003f25270 */
[----:B------:R-:W-:Y:S02]  /*0330*/  ISETP.NE.AND P0, PT, R10, R4, PT ;  /* 0x000000040a00720c */ /* 0x000fe40003f05270 */
[-C--:B------:R-:W-:Y:S02]  /*0340*/  SHF.L.U32 R5, R16, R17.reuse, RZ ;  /* 0x0000001110057219 */ /* 0x080fe400000006ff */
[----:B------:R-:W-:Y:S02]  /*0350*/  SHF.L.U32 R4, R8, R17, RZ ;  /* 0x0000001108047219 */ /* 0x000fe400000006ff */
[----:B------:R-:W-:-:S02]  /*0360*/  ISETP.NE.AND P2, PT, R10, R6, PT ;  /* 0x000000060a00720c */ /* 0x000fc40003f45270 */
[----:B------:R-:W-:Y:S01]  /*0370*/  SEL R6, R5, RZ, !P1 ;  /* 0x000000ff05067207 */ /* 0x000fe20004800000 */
[----:B------:R-:W-:Y:S01]  /*0380*/  @!P3 IMAD.MOV.U32 R16, RZ, RZ, 0x8 ;  /* 0x00000008ff10b424 */ /* 0x000fe200078e00ff */
[-C--:B------:R-:W-:Y:S02]  /*0390*/  SHF.L.U32 R7, R18, R17.reuse, RZ ;  /* 0x0000001112077219 */ /* 0x080fe400000006ff */
[----:B------:R-:W-:Y:S02]  /*03a0*/  SEL R5, R4, RZ, !P0 ;  /* 0x000000ff04057207 */ /* 0x000fe40004000000 */
[----:B------:R-:W-:Y:S02]  /*03b0*/  SEL R4, R7, RZ, !P2 ;  /* 0x000000ff07047207 */ /* 0x000fe40005000000 */
[----:B------:R-:W-:Y:S02]  /*03c0*/  LOP3.LUT R5, R6, R12, R5, 0xfe, !PT ;  /* 0x0000000c06057212 */ /* 0x000fe400078efe05 */
[----:B------:R-:W-:-:S02]  /*03d0*/  @!P3 SHF.L.U32 R7, R16, R17, RZ ;  /* 0x000000111007b219 */ /* 0x000fc400000006ff */
[----:B------:R-:W-:-:S04]  /*03e0*/  LOP3.LUT R12, R5, R4, RZ, 0xfc, !PT ;  /* 0x00000004050c7212 */ /* 0x000fc800078efcff */
[----:B------:R-:W-:-:S05]  /*03f0*/  @!P3 LOP3.LUT R12, R12, R7, RZ, 0xfc, !PT ;  /* 0x000000070c0cb212 */ /* 0x000fca00078efcff */
[----:B------:R-:W-:Y:S04]  /*0400*/  @!P3 STS [R13], R12 ;  /* 0x0000000c0d00b388 */ /* 0x000fe80000000800 */
[----:B------:R-:W0:Y:S02]  /*0410*/  LDS R5, [R14] ;  /* 0x000000000e057984 */ /* 0x000e240000000800 */
[----:B0-----:R-:W-:-:S13]  /*0420*/  ISETP.NE.AND P0, PT, R10, R5, PT ;  /* 0x000000050a00720c */ /* 0x001fda0003f05270 */
[----:B------:R-:W-:-:S05]  /*0430*/  @!P0 IMAD.MOV.U32 R4, RZ, RZ, 0x10 ;  /* 0x00000010ff048424 */ /* 0x000fca00078e00ff */
[----:B------:R-:W-:-:S04]  /*0440*/  @!P0 SHF.L.U32 R5, R4, R17, RZ ;  /* 0x0000001104058219 */ /* 0x000fc800000006ff */
[----:B------:R-:W-:-:S05]  /*0450*/  @!P0 LOP3.LUT R12, R12, R5, RZ, 0xfc, !PT ;  /* 0x000000050c0c8212 */ /* 0x000fca00078efcff */
[----:B------:R-:W-:Y:S04]  /*0460*/  @!P0 STS [R13], R12 ;  /* 0x0000000c0d008388 */ /* 0x000fe80000000800 */
[----:B------:R-:W0:Y:S02]  /*0470*/  LDS R5, [R14+0x4] ;  /* 0x000004000e057984 */ /* 0x000e240000000800 */
        /* <DEDUP_REMOVED lines=11> */
[----:B------:R0:W1:Y:S02]  /*0530*/  LDS R5, [R14+0xc] ;  /* 0x00000c000e057984 */ /* 0x0000640000000800 */
[----:B0-----:R-:W-:Y:S01]  /*0540*/  VIADD R14, R14, 0x20 ;  /* 0x000000200e0e7836 */ /* 0x001fe20000000000 */
[----:B-1----:R-:W-:-:S13]  /*0550*/  ISETP.NE.AND P0, PT, R10, R5, PT ;  /* 0x000000050a00720c */ /* 0x002fda0003f05270 */
[----:B------:R-:W-:-:S05]  /*0560*/  @!P0 IMAD.MOV.U32 R4, RZ, RZ, 0x80 ;  /* 0x00000080ff048424 */ /* 0x000fca00078e00ff */
[----:B------:R-:W-:Y:S01]  /*0570*/  @!P0 SHF.L.U32 R5, R4, R17, RZ ;  /* 0x0000001104058219 */ /* 0x000fe200000006ff */
[----:B------:R-:W-:-:S03]  /*0580*/  VIADD R17, R17, 0x8 ;  /* 0x0000000811117836 */ /* 0x000fc60000000000 */
[----:B------:R-:W-:-:S05]  /*0590*/  @!P0 LOP3.LUT R12, R12, R5, RZ, 0xfc, !PT ;  /* 0x000000050c0c8212 */ /* 0x000fca00078efcff */
[----:B------:R0:W-:Y:S01]  /*05a0*/  @!P0 STS [R13], R12 ;  /* 0x0000000c0d008388 */ /* 0x0001e20000000800 */
[----:B------:R-:W-:Y:S05]  /*05b0*/  BRA.U UP1, `(.L_x_3) ;  /* 0xfffffffd01407547 */ /* 0x000fea000b83ffff */
.L_x_2:
[----:B------:R-:W-:Y:S05]  /*05c0*/  BRA.U !UP0, `(.L_x_1) ;  /* 0x0000000108ec7547 */ /* 0x000fea000b800000 */
[----:B------:R-:W1:Y:S01]  /*05d0*/  LDCU UR4, c[0x0][0x398] ;  /* 0x00007300ff0477ac */ /* 0x000e620008000800 */
[----:B------:R-:W-:Y:S02]  /*05e0*/  UISETP.GE.U32.AND UP0, UPT, UR5, 0x4, UPT ;  /* 0x000000040500788c */ /* 0x000fe4000bf06070 */
[----:B-1----:R-:W-:-:S04]  /*05f0*/  ULOP3.LUT UR6, UR4, 0x3, URZ, 0xc0, !UPT ;  /* 0x0000000304067892 */ /* 0x002fc8000f8ec0ff */
[----:B------:R-:W-:-:S03]  /*0600*/  UISETP.NE.AND UP1, UPT, UR6, URZ, UPT ;  /* 0x000000ff0600728c */ /* 0x000fc6000bf25270 */
[----:B------:R-:W-:Y:S08]  /*0610*/  BRA.U !UP0, `(.L_x_4) ;  /* 0x0000000108647547 */ /* 0x000ff0000b800000 */
[----:B------:R-:W1:Y:S01]  /*0620*/  S2R R5, SR_CgaCtaId ;  /* 0x0000000000057919 */ /* 0x000e620000008800 */
[----:B------:R-:W-:Y:S01]  /*0630*/  MOV R4, 0x400 ;  /* 0x0000040000047802 */ /* 0x000fe20000000f00 */
[----:B------:R-:W-:Y:S02]  /*0640*/  IMAD.MOV.U32 R6, RZ, RZ, 0x4 ;  /* 0x00000004ff067424 */ /* 0x000fe400078e00ff */
[----:B------:R-:W-:Y:S01]  /*0650*/  IMAD.MOV.U32 R14, RZ, RZ, 0x8 ;  /* 0x00000008ff0e7424 */ /* 0x000fe200078e00ff */
[----:B-1----:R-:W-:-:S05]  /*0660*/  LEA R4, R5, R4, 0x18 ;  /* 0x0000000405047211 */ /* 0x002fca00078ec0ff */
[----:B------:R-:W-:-:S05]  /*0670*/  IMAD R7, R15, 0x4, R4 ;  /* 0x000000040f077824 */ /* 0x000fca00078e0204 */
[----:B------:R-:W1:Y:S02]  /*0680*/  LDS.64 R4, [R7] ;  /* 0x0000000007047984 */ /* 0x000e640000000a00 */
[----:B-1---5:R-:W-:Y:S02]  /*0690*/  ISETP.NE.AND P1, PT, R10, R5, PT ;  /* 0x000000050a00720c */ /* 0x022fe40003f25270 */
[----:B------:R-:W-:Y:S02]  /*06a0*/  SHF.L.U32 R5, R8, R15, RZ ;  /* 0x0000000f08057219 */ /* 0x000fe400000006ff */
[----:B------:R-:W-:-:S04]  /*06b0*/  ISETP.NE.AND P0, PT, R10, R4, PT ;  /* 0x000000040a00720c */ /* 0x000fc80003f05270 */
[----:B------:R-:W-:-:S04]  /*06c0*/  SEL R5, R5, RZ, !P0 ;  /* 0x000000ff05057207 */ /* 0x000fc80004000000 */
[----:B0-----:R-:W-:Y:S01]  /*06d0*/  LOP3.LUT R12, R12, R5, RZ, 0xfc, !PT ;  /* 0x000000050c0c7212 */ /* 0x001fe200078efcff */
[----:B------:R-:W-:-:S05]  /*06e0*/  @!P1 IMAD.MOV.U32 R4, RZ, RZ, 0x2 ;  /* 0x00000002ff049424 */ /* 0x000fca00078e00ff */
[----:B------:R-:W-:-:S04]  /*06f0*/  @!P1 SHF.L.U32 R5, R4, R15, RZ ;  /* 0x0000000f04059219 */ /* 0x000fc800000006ff */
[----:B------:R-:W-:-:S05]  /*0700*/  @!P1 LOP3.LUT R12, R12, R5, RZ, 0xfc, !PT ;  /* 0x000000050c0c9212 */ /* 0x000fca00078efcff */
[----:B------:R-:W-:Y:S04]  /*0710*/  @!P1 STS [R13], R12 ;  /* 0x0000000c0d009388 */ /* 0x000fe80000000800 */
[----:B------:R-:W0:Y:S02]  /*0720*/  LDS.64 R4, [R7+0x8] ;  /* 0x0000080007047984 */ /* 0x000e240000000a00 */
[----:B0-----:R-:W-:Y:S02]  /*0730*/  ISETP.NE.AND P0, PT, R10, R4, PT ;  /* 0x000000040a00720c */ /* 0x001fe40003f05270 */
[----:B------:R-:W-:Y:S02]  /*0740*/  SHF.L.U32 R4, R6, R15, RZ ;  /* 0x0000000f06047219 */ /* 0x000fe400000006ff */
[----:B------:R-:W-:-:S02]  /*0750*/  ISETP.NE.AND P1, PT, R10, R5, PT ;  /* 0x000000050a00720c */ /* 0x000fc40003f25270 */
[----:B------:R-:W-:Y:S01]  /*0760*/  SHF.L.U32 R6, R14, R15, RZ ;  /* 0x0000000f0e067219 */ /* 0x000fe200000006ff */
[----:B------:R-:W-:Y:S01]  /*0770*/  VIADD R15, R15, 0x4 ;  /* 0x000000040f0f7836 */ /* 0x000fe20000000000 */
[----:B------:R-:W-:Y:S02]  /*0780*/  SEL R5, R4, RZ, !P0 ;  /* 0x000000ff04057207 */ /* 0x000fe40004000000 */
[----:B------:R-:W-:-:S04]  /*0790*/  SEL R6, R6, RZ, !P1 ;  /* 0x000000ff06067207 */ /* 0x000fc80004800000 */
[----:B------:R-:W-:-:S07]  /*07a0*/  LOP3.LUT R12, R6, R12, R5, 0xfe, !PT ;  /* 0x0000000c060c7212 */ /* 0x000fce00078efe05 */
.L_x_4:
[----:B------:R-:W-:Y:S05]  /*07b0*/  BRA.U !UP1, `(.L_x_1) ;  /* 0x0000000109707547 */ /* 0x000fea000b800000 */
[----:B------:R-:W-:Y:S02]  /*07c0*/  UISETP.NE.AND UP0, UPT, UR6, 0x1, UPT ;  /* 0x000000010600788c */ /* 0x000fe4000bf05270 */
[----:B------:R-:W-:-:S04]  /*07d0*/  ULOP3.LUT UR4, UR4, 0x1, URZ, 0xc0, !UPT ;  /* 0x0000000104047892 */ /* 0x000fc8000f8ec0ff */
[----:B------:R-:W-:-:S03]  /*07e0*/  UISETP.NE.U32.AND UP1, UPT, UR4, 0x1, UPT ;  /* 0x000000010400788c */ /* 0x000fc6000bf25070 */
[----:B------:R-:W-:Y:S08]  /*07f0*/  BRA.U !UP0, `(.L_x_5) ;  /* 0x00000001083c7547 */ /* 0x000ff0000b800000 */
[----:B------:R-:W1:Y:S01]  /*0800*/  S2R R5, SR_CgaCtaId ;  /* 0x0000000000057919 */ /* 0x000e620000008800 */
[----:B------:R-:W-:-:S04]  /*0810*/  MOV R4, 0x400 ;  /* 0x0000040000047802 */ /* 0x000fc80000000f00 */
[----:B-1----:R-:W-:-:S05]  /*0820*/  LEA R4, R5, R4, 0x18 ;  /* 0x0000000405047211 */ /* 0x002fca00078ec0ff */
[----:B------:R-:W-:-:S06]  /*0830*/  IMAD R4, R15, 0x4, R4 ;  /* 0x000000040f047824 */ /* 0x000fcc00078e0204 */
[----:B------:R-:W1:Y:S02]  /*0840*/  LDS.64 R4, [R4] ;  /* 0x0000000004047984 */ /* 0x000e640000000a00 */
[----:B-1---5:R-:W-:Y:S02]  /*0850*/  ISETP.NE.AND P1, PT, R10, R5, PT ;  /* 0x000000050a00720c */ /* 0x022fe40003f25270 */
[----:B------:R-:W-:Y:S02]  /*0860*/  SHF.L.U32 R5, R8, R15, RZ ;  /* 0x0000000f08057219 */ /* 0x000fe400000006ff */
[----:B------:R-:W-:-:S04]  /*0870*/  ISETP.NE.AND P0, PT, R10, R4, PT ;  /* 0x000000040a00720c */ /* 0x000fc80003f05270 */
[----:B------:R-:W-:-:S04]  /*0880*/  SEL R5, R5, RZ, !P0 ;  /* 0x000000ff05057207 */ /* 0x000fc80004000000 */
[----:B0-----:R-:W-:Y:S01]  /*0890*/  LOP3.LUT R12, R12, R5, RZ, 0xfc, !PT ;  /* 0x000000050c0c7212 */ /* 0x001fe200078efcff */
[----:B------:R-:W-:-:S05]  /*08a0*/  @!P1 IMAD.MOV.U32 R6, RZ, RZ, 0x2 ;  /* 0x00000002ff069424 */ /* 0x000fca00078e00ff */
[----:B------:R-:W-:Y:S01]  /*08b0*/  @!P1 SHF.L.U32 R5, R6, R15, RZ ;  /* 0x0000000f06059219 */ /* 0x000fe200000006ff */
[----:B------:R-:W-:-:S03]  /*08c0*/  VIADD R15, R15, 0x2 ;  /* 0x000000020f0f7836 */ /* 0x000fc60000000000 */
[----:B------:R-:W-:-:S05]  /*08d0*/  @!P1 LOP3.LUT R12, R12, R5, RZ, 0xfc, !PT ;  /* 0x000000050c0c9212 */ /* 0x000fca00078efcff */
[----:B------:R1:W-:Y:S02]  /*08e0*/  @!P1 STS [R13], R12 ;  /* 0x0000000c0d009388 */ /* 0x0003e40000000800 */
.L_x_5:
[----:B------:R-:W-:Y:S05]  /*08f0*/  BRA.U UP1, `(.L_x_1) ;  /* 0x0000000101207547 */ /* 0x000fea000b800000 */
[----:B------:R-:W2:Y:S01]  /*0900*/  S2R R5, SR_CgaCtaId ;  /* 0x0000000000057919 */ /* 0x000ea20000008800 */
[----:B------:R-:W-:-:S04]  /*0910*/  MOV R4, 0x400 ;  /* 0x0000040000047802 */ /* 0x000fc80000000f00 */
[----:B--2---:R-:W-:-:S05]  /*0920*/  LEA R4, R5, R4, 0x18 ;  /* 0x0000000405047211 */ /* 0x004fca00078ec0ff */
[----:B------:R-:W-:-:S05]  /*0930*/  IMAD R4, R15, 0x4, R4 ;  /* 0x000000040f047824 */ /* 0x000fca00078e0204 */
[----:B------:R-:W2:Y:S02]  /*0940*/  LDS R5, [R4] ;  /* 0x0000000004057984 */ /* 0x000ea40000000800 */
[----:B--2--5:R-:W-:-:S13]  /*0950*/  ISETP.NE.AND P0, PT, R10, R5, PT ;  /* 0x000000050a00720c */ /* 0x024fda0003f05270 */
[----:B------:R-:W-:-:S04]  /*0960*/  @!P0 SHF.L.U32 R15, R8, R15, RZ ;  /* 0x0000000f080f8219 */ /* 0x000fc800000006ff */
[----:B01----:R-:W-:-:S07]  /*0970*/  @!P0 LOP3.LUT R12, R12, R15, RZ, 0xfc, !PT ;  /* 0x0000000f0c0c8212 */ /* 0x003fce00078efcff */
.L_x_1:
[C---:B------:R-:W-:Y:S01]  /*0980*/  LOP3.LUT P0, RZ, R0.reuse, UR7, RZ, 0xfc, !PT ;  /* 0x0000000700ff7c12 */ /* 0x040fe2000f80fcff */
[----:B------:R-:W-:Y:S01]  /*0990*/  BSSY.RECONVERGENT B0, `(.L_x_6) ;  /* 0x000001c000007945 */ /* 0x000fe20003800200 */
[C---:B------:R-:W-:Y:S02]  /*09a0*/  ISETP.GT.U32.AND P6, PT, R0.reuse, 0xff, PT ;  /* 0x000000ff0000780c */ /* 0x040fe40003fc4070 */
[----:B01----:R-:W-:Y:S02]  /*09b0*/  LOP3.LUT R12, RZ, R12, RZ, 0x33, !PT ;  /* 0x0000000cff0c7212 */ /* 0x003fe400078e33ff */
[----:B------:R-:W-:Y:S02]  /*09c0*/  P2R R5, PR, RZ, 0x40 ;  /* 0x00000040ff057803 */ /* 0x000fe40000000000 */
[C---:B------:R-:W-:Y:S01]  /*09d0*/  ISETP.GT.U32.AND P6, PT, R0.reuse, 0x1, PT ;  /* 0x000000010000780c */ /* 0x040fe20003fc4070 */
[----:B------:R-:W-:Y:S01]  /*09e0*/  STS [R13], R12 ;  /* 0x0000000c0d007388 */ /* 0x000fe20000000800 */
[----:B------:R-:W-:-:S02]  /*09f0*/  ISETP.GT.U32.AND P5, PT, R0, 0x7f, PT ;  /* 0x0000007f0000780c */ /* 0x000fc40003fa4070 */
[C---:B------:R-:W-:Y:S01]  /*0a00*/  ISETP.GT.U32.AND P1, PT, R0.reuse, 0x1f, PT ;  /* 0x0000001f0000780c */ /* 0x040fe20003f24070 */
[----:B------:R-:W-:Y:S01]  /*0a10*/  @!P0 IMAD.MOV.U32 R4, RZ, RZ, -0x1 ;  /* 0xffffffffff048424 */ /* 0x000fe200078e00ff */
[----:B------:R-:W-:Y:S01]  /*0a20*/  @!P0 STS [R9], RZ ;  /* 0x000000ff09008388 */ /* 0x000fe20000000800 */
[C---:B------:R-:W-:Y:S02]  /*0a30*/  ISETP.GT.U32.AND P2, PT, R0.reuse, 0xf, PT ;  /* 0x0000000f0000780c */ /* 0x040fe40003f44070 */
[C---:B------:R-:W-:Y:S01]  /*0a40*/  ISETP.GT.U32.AND P3, PT, R0.reuse, 0x7, PT ;  /* 0x000000070000780c */ /* 0x040fe20003f64070 */
[----:B------:R0:W-:Y:S01]  /*0a50*/  @!P0 STS [R13], R4 ;  /* 0x000000040d008388 */ /* 0x0001e20000000800 */
[----:B------:R-:W-:Y:S01]  /*0a60*/  BAR.SYNC.DEFER_BLOCKING 0x0 ;  /* 0x0000000000007b1d */ /* 0x000fe20000010000 */
[C---:B------:R-:W-:Y:S02]  /*0a70*/  ISETP.GT.U32.AND P0, PT, R0.reuse, 0x3f, PT ;  /* 0x0000003f0000780c */ /* 0x040fe40003f04070 */
[----:B------:R-:W-:-:S02]  /*0a80*/  ISETP.GT.U32.AND P4, PT, R0, 0x3, PT ;  /* 0x000000030000780c */ /* 0x000fc40003f84070 */
[----:B0-----:R-:W-:Y:S02]  /*0a90*/  P2R R4, PR, RZ, 0x40 ;  /* 0x00000040ff047803 */ /* 0x001fe40000000000 */
[----:B------:R-:W-:-:S13]  /*0aa0*/  ISETP.NE.AND P6, PT, R5, RZ, PT ;  /* 0x000000ff0500720c */ /* 0x000fda0003fc5270 */
[----:B------:R-:W-:Y:S05]  /*0ab0*/  @P6 BRA `(.L_x_7) ;  /* 0x0000000000246947 */ /* 0x000fea0003800000 */
[C---:B------:R-:W-:Y:S02]  /*0ac0*/  IMAD R7, R0.reuse, 0x8, R3 ;  /* 0x0000000800077824 */ /* 0x040fe400078e0203 */
[----:B------:R-:W-:-:S03]  /*0ad0*/  IMAD R6, R0, 0x8, R11 ;  /* 0x0000000800067824 */ /* 0x000fc600078e020b */
[----:B------:R-:W0:Y:S04]  /*0ae0*/  LDS.64 R14, [R7] ;  /* 0x00000000070e7984 */ /* 0x000e280000000a00 */
[----:B------:R-:W1:Y:S01]  /*0af0*/  LDS.64 R16, [R6] ;  /* 0x0000000006107984 */ /* 0x000e620000000a00 */
[----:B0-----:R-:W-:Y:S01]  /*0b00*/  IMAD.IADD R4, R15, 0x1, R14 ;  /* 0x000000010f047824 */ /* 0x001fe200078e020e */
[----:B-1----:R-:W-:-:S04]  /*0b10*/  SHF.L.U32 R5, R17, R14, RZ ;  /* 0x0000000e11057219 */ /* 0x002fc800000006ff */
[----:B------:R0:W-:Y:S01]  /*0b20*/  STS [R7+0x4], R4 ;  /* 0x0000040407007388 */ /* 0x0001e20000000800 */
[----:B------:R-:W-:-:S05]  /*0b30*/  LOP3.LUT R5, R5, R16, RZ, 0xfc, !PT ;  /* 0x0000001005057212 */ /* 0x000fca00078efcff */
[----:B------:R0:W-:Y:S02]  /*0b40*/  STS [R6+0x4], R5 ;  /* 0x0000040506007388 */ /* 0x0001e40000000800 */
.L_x_7:
[----:B------:R-:W-:Y:S05]  /*0b50*/  BSYNC.RECONVERGENT B0 ;  /* 0x0000000000007941 */ /* 0x000fea0003800200 */
.L_x_6:
[----:B------:R-:W-:Y:S01]  /*0b60*/  BAR.SYNC.DEFER_BLOCKING 0x0 ;  /* 0x0000000000007b1d */ /* 0x000fe20000010000 */
[----:B------:R-:W-:-:S05]  /*0b70*/  ISETP.NE.AND P6, PT, R0, RZ, PT ;  /* 0x000000ff0000720c */ /* 0x000fca0003fc5270 */
[----:B------:R-:W-:Y:S04]  /*0b80*/  BSSY.RECONVERGENT B0, `(.L_x_8) ;  /* 0x000000d000007945 */ /* 0x000fe80003800200 */
[----:B------:R-:W-:Y:S05]  /*0b90*/  @P5 BRA `(.L_x_9) ;  /* 0x00000000002c5947 */ /* 0x000fea0003800000 */
[C---:B0-----:R-:W-:Y:S02]  /*0ba0*/  IMAD R7, R0.reuse, 0x10, R3 ;  /* 0x0000001000077824 */ /* 0x041fe400078e0203 */
[----:B------:R-:W-:-:S03]  /*0bb0*/  IMAD R6, R0, 0x10, R11 ;  /* 0x0000001000067824 */ /* 0x000fc600078e020b */
[----:B------:R-:W-:Y:S04]  /*0bc0*/  LDS R8, [R7+0x4] ;  /* 0x0000040007087984 */ /* 0x000fe80000000800 */
[----:B------:R-:W0:Y:S04]  /*0bd0*/  LDS R5, [R6+0xc] ;  /* 0x00000c0006057984 */ /* 0x000e280000000800 */
[----:B------:R-:W1:Y:S04]  /*0be0*/  LDS R4, [R7+0xc] ;  /* 0x00000c0007047984 */ /* 0x000e680000000800 */
[----:B-----5:R-:W2:Y:S01]  /*0bf0*/  LDS R10, [R6+0x4] ;  /* 0x00000400060a7984 */ /* 0x020ea20000000800 */
[----:B0-----:R-:W-:Y:S01]  /*0c00*/  SHF.L.U32 R5, R5, R8, RZ ;  /* 0x0000000805057219 */ /* 0x001fe200000006ff */
[----:B-1----:R-:W-:-:S03]  /*0c10*/  IMAD.IADD R4, R4, 0x1, R8 ;  /* 0x0000000104047824 */ /* 0x002fc600078e0208 */
[----:B--2---:R-:W-:Y:S02]  /*0c20*/  LOP3.LUT R5, R5, R10, RZ, 0xfc, !PT ;  /* 0x0000000a05057212 */ /* 0x004fe400078efcff */
[----:B------:R1:W-:Y:S04]  /*0c30*/  STS [R7+0xc], R4 ;  /* 0x00000c0407007388 */ /* 0x0003e80000000800 */
[----:B------:R1:W-:Y:S02]  /*0c40*/  STS [R6+0xc], R5 ;  /* 0x00000c0506007388 */ /* 0x0003e40000000800 */
.L_x_9:
[----:B------:R-:W-:Y:S05]  /*0c50*/  BSYNC.RECONVERGENT B0 ;  /* 0x0000000000007941 */ /* 0x000fea0003800200 */
.L_x_8:
[----:B------:R-:W-:Y:S01]  /*0c60*/  BAR.SYNC.DEFER_BLOCKING 0x0 ;  /* 0x0000000000007b1d */ /* 0x000fe20000010000 */
[----:B------:R-:W-:-:S04]  /*0c70*/  ISETP.GT.U32.AND P5, PT, R0, 0x2, PT ;  /* 0x000000020000780c */ /* 0x000fc80003fa4070 */
[----:B01----:R-:W-:Y:S01]  /*0c80*/  P2R R4, PR, RZ, 0x20 ;  /* 0x00000020ff047803 */ /* 0x003fe20000000000 */
[----:B------:R-:W-:Y:S04]  /*0c90*/  BSSY.RECONVERGENT B0, `(.L_x_10) ;  /* 0x000000d000007945 */ /* 0x000fe80003800200 */
[----:B------:R-:W-:Y:S05]  /*0ca0*/  @P0 BRA `(.L_x_11) ;  /* 0x00000000002c0947 */ /* 0x000fea0003800000 */
[C---:B------:R-:W-:Y:S02]  /*0cb0*/  IMAD R15, R0.reuse, 0x20, R3 ;  /* 0x00000020000f7824 */ /* 0x040fe400078e0203 */
[----:B------:R-:W-:-:S03]  /*0cc0*/  IMAD R17, R0, 0x20, R11 ;  /* 0x0000002000117824 */ /* 0x000fc600078e020b */
[----:B------:R-:W-:Y:S04]  /*0cd0*/  LDS R5, [R15+0xc] ;  /* 0x00000c000f057984 */ /* 0x000fe80000000800 */
[----:B------:R-:W0:Y:S04]  /*0ce0*/  LDS R6, [R17+0x1c] ;  /* 0x00001c0011067984 */ /* 0x000e280000000800 */
[----:B------:R-:W1:Y:S04]  /*0cf0*/  LDS R4, [R15+0x1c] ;  /* 0x00001c000f047984 */ /* 0x000e680000000800 */
[----:B------:R-:W2:Y:S01]  /*0d00*/  LDS R7, [R17+0xc] ;  /* 0x00000c0011077984 */ /* 0x000ea20000000800 */
[----:B0-----:R-:W-:Y:S01]  /*0d10*/  SHF.L.U32 R6, R6, R5, RZ ;  /* 0x0000000506067219 */ /* 0x001fe200000006ff */
[----:B-1----:R-:W-:-:S03]  /*0d20*/  IMAD.IADD R4, R4, 0x1, R5 ;  /* 0x0000000104047824 */ /* 0x002fc600078e0205 */
[----:B--2---:R-:W-:Y:S02]  /*0d30*/  LOP3.LUT R6, R6, R7, RZ, 0xfc, !PT ;  /* 0x0000000706067212 */ /* 0x004fe400078efcff */
[----:B------:R0:W-:Y:S04]  /*0d40*/  STS [R15+0x1c], R4 ;  /* 0x00001c040f007388 */ /* 0x0001e80000000800 */
[----:B------:R0:W-:Y:S02]  /*0d50*/  STS [R17+0x1c], R6 ;  /* 0x00001c0611007388 */ /* 0x0001e40000000800 */
.L_x_11:
[----:B------:R-:W-:Y:S05]  /*0d60*/  BSYNC.RECONVERGENT B0 ;  /* 0x0000000000007941 */ /* 0x000fea0003800200 */
.L_x_10:
[----:B------:R-:W-:Y:S01]  /*0d70*/  BAR.SYNC.DEFER_BLOCKING 0x0 ;  /* 0x0000000000007b1d */ /* 0x000fe20000010000 */
[----:B------:R-:W-:-:S05]  /*0d80*/  ISETP.GT.U32.AND P0, PT, R0, 0x6, PT ;  /* 0x000000060000780c */ /* 0x000fca0003f04070 */
[----:B------:R-:W-:Y:S04]  /*0d90*/  BSSY.RECONVERGENT B0, `(.L_x_12) ;  /* 0x000000d000007945 */ /* 0x000fe80003800200 */
[----:B------:R-:W-:Y:S05]  /*0da0*/  @P1 BRA `(.L_x_13) ;  /* 0x00000000002c1947 */ /* 0x000fea0003800000 */
[C---:B0-----:R-:W-:Y:S02]  /*0db0*/  IMAD R15, R0.reuse, 0x40, R3 ;  /* 0x00000040000f7824 */ /* 0x041fe400078e0203 */
        /* <DEDUP_REMOVED lines=10> */
.L_x_13:
[----:B------:R-:W-:Y:S05]  /*0e60*/  BSYNC.RECONVERGENT B0 ;  /* 0x0000000000007941 */ /* 0x000fea0003800200 */
.L_x_12:
[----:B------:R-:W-:Y:S01]  /*0e70*/  BAR.SYNC.DEFER_BLOCKING 0x0 ;  /* 0x0000000000007b1d */ /* 0x000fe20000010000 */
[----:B------:R-:W-:-:S05]  /*0e80*/  ISETP.GT.U32.AND P1, PT, R0, 0xe, PT ;  /* 0x0000000e0000780c */ /* 0x000fca0003f24070 */
[----:B------:R-:W-:Y:S04]  /*0e90*/  BSSY.RECONVERGENT B0, `(.L_x_14) ;  /* 0x000000d000007945 */ /* 0x000fe80003800200 */
[----:B------:R-:W-:Y:S05]  /*0ea0*/  @P2 BRA `(.L_x_15) ;  /* 0x00000000002c2947 */ /* 0x000fea0003800000 */
[C---:B01----:R-:W-:Y:S02]  /*0eb0*/  IMAD R15, R0.reuse, 0x80, R3 ;  /* 0x00000080000f7824 */ /* 0x043fe400078e0203 */
        /* <DEDUP_REMOVED lines=10> */
.L_x_15:
[----:B------:R-:W-:Y:S05]  /*0f60*/  BSYNC.RECONVERGENT B0 ;  /* 0x0000000000007941 */ /* 0x000fea0003800200 */
.L_x_14:
[----:B------:R-:W-:Y:S01]  /*0f70*/  BAR.SYNC.DEFER_BLOCKING 0x0 ;  /* 0x0000000000007b1d */ /* 0x000fe20000010000 */
[----:B------:R-:W-:-:S05]  /*0f80*/  ISETP.GT.U32.AND P2, PT, R0, 0x1e, PT ;  /* 0x0000001e0000780c */ /* 0x000fca0003f44070 */
[----:B------:R-:W-:Y:S04]  /*0f90*/  BSSY.RECONVERGENT B0, `(.L_x_16) ;  /* 0x000000d000007945 */ /* 0x000fe80003800200 */
[----:B------:R-:W-:Y:S05]  /*0fa0*/  @P3 BRA `(.L_x_17) ;  /* 0x00000000002c3947 */ /* 0x000fea0003800000 */
[C---:B012---:R-:W-:Y:S02]  /*0fb0*/  IMAD R15, R0.reuse, 0x100, R3 ;  /* 0x00000100000f7824 */ /* 0x047fe400078e0203 */
        /* <DEDUP_REMOVED lines=10> */
.L_x_17:
[----:B------:R-:W-:Y:S05]  /*1060*/  BSYNC.RECONVERGENT B0 ;  /* 0x0000000000007941 */ /* 0x000fea0003800200 */
.L_x_16:
[----:B------:R-:W-:Y:S01]  /*1070*/  BAR.SYNC.DEFER_BLOCKING 0x0 ;  /* 0x0000000000007b1d */ /* 0x000fe20000010000 */
[----:B------:R-:W-:-:S05]  /*1080*/  ISETP.GT.U32.AND P3, PT, R0, 0x3e, PT ;  /* 0x0000003e0000780c */ /* 0x000fca0003f64070 */
[----:B------:R-:W-:Y:S04]  /*1090*/  BSSY.RECONVERGENT B0, `(.L_x_18) ;  /* 0x000000d000007945 */ /* 0x000fe80003800200 */
[----:B------:R-:W-:Y:S05]  /*10a0*/  @P4 BRA `(.L_x_19) ;  /* 0x00000000002c4947 */ /* 0x000fea0003800000 */
[C---:B0123--:R-:W-:Y:S02]  /*10b0*/  IMAD R15, R0.reuse, 0x200, R3 ;  /* 0x00000200000f7824 */ /* 0x04ffe400078e0203 */
        /* <DEDUP_REMOVED lines=10> */
.L_x_19:
[----:B------:R-:W-:Y:S05]  /*1160*/  BSYNC.RECONVERGENT B0 ;  /* 0x0000000000007941 */ /* 0x000fea0003800200 */
.L_x_18:
[----:B------:R-:W-:Y:S01]  /*1170*/  BAR.SYNC.DEFER_BLOCKING 0x0 ;  /* 0x0000000000007b1d */ /* 0x000fe20000010000 */
[C---:B------:R-:W-:Y:S02]  /*1180*/  ISETP.GT.U32.AND P5, PT, R0.reuse, 0x1, PT ;  /* 0x000000010000780c */ /* 0x040fe40003fa4070 */
[----:B------:R-:W-:-:S03]  /*1190*/  ISETP.GT.U32.AND P4, PT, R0, 0x7e, PT ;  /* 0x0000007e0000780c */ /* 0x000fc60003f84070 */
[----:B------:R-:W-:Y:S08]  /*11a0*/  BSSY.RECONVERGENT B0, `(.L_x_20) ;  /* 0x000000d000007945 */ /* 0x000ff00003800200 */
[----:B------:R-:W-:Y:S05]  /*11b0*/  @P5 BRA `(.L_x_21) ;  /* 0x00000000002c5947 */ /* 0x000fea0003800000 */
[C---:B01234-:R-:W-:Y:S02]  /*11c0*/  IMAD R15, R0.reuse, 0x400, R3 ;  /* 0x00000400000f7824 */ /* 0x05ffe400078e0203 */
        /* <DEDUP_REMOVED lines=10> */
.L_x_21:
[----:B------:R-:W-:Y:S05]  /*1270*/  BSYNC.RECONVERGENT B0 ;  /* 0x0000000000007941 */ /* 0x000fea0003800200 */
.L_x_20:
[----:B------:R-:W-:Y:S06]  /*1280*/  BAR.SYNC.DEFER_BLOCKING 0x0 ;  /* 0x0000000000007b1d */ /* 0x000fec0000010000 */
[----:B------:R-:W-:Y:S04]  /*1290*/  BSSY.RECONVERGENT B0, `(.L_x_22) ;  /* 0x000000e000007945 */ /* 0x000fe80003800200 */
[----:B------:R-:W-:Y:S05]  /*12a0*/  @P6 BRA `(.L_x_23) ;  /* 0x0000000000306947 */ /* 0x000fea0003800000 */
[----:B------:R-:W0:Y:S01]  /*12b0*/  S2UR UR5, SR_CgaCtaId ;  /* 0x00000000000579c3 */ /* 0x000e220000008800 */
[----:B------:R-:W-:Y:S02]  /*12c0*/  UMOV UR4, 0x400 ;  /* 0x0000040000047882 */ /* 0x000fe40000000000 */
[----:B0-----:R-:W-:-:S09]  /*12d0*/  ULEA UR4, UR5, UR4, 0x18 ;  /* 0x0000000405047291 */ /* 0x001fd2000f8ec0ff */
[----:B------:R-:W-:Y:S04]  /*12e0*/  LDS R5, [UR4+0x47c] ;  /* 0x00047c04ff057984 */ /* 0x000fe80008000800 */
[----:B-1234-:R-:W0:Y:S04]  /*12f0*/  LDS R6, [UR4+0x107c] ;  /* 0x00107c04ff067984 */ /* 0x01ee280008000800 */
[----:B------:R-:W1:Y:S04]  /*1300*/  LDS R4, [UR4+0x87c] ;  /* 0x00087c04ff047984 */ /* 0x000e680008000800 */
[----:B------:R-:W2:Y:S01]  /*1310*/  LDS R7, [UR4+0xc7c] ;  /* 0x000c7c04ff077984 */ /* 0x000ea20008000800 */
[----:B0-----:R-:W-:Y:S01]  /*1320*/  SHF.L.U32 R6, R6, R5, RZ ;  /* 0x0000000506067219 */ /* 0x001fe200000006ff */
[----:B-1----:R-:W-:-:S03]  /*1330*/  IMAD.IADD R4, R4, 0x1, R5 ;  /* 0x0000000104047824 */ /* 0x002fc600078e0205 */
[----:B--2---:R-:W-:Y:S02]  /*1340*/  LOP3.LUT R6, R6, R7, RZ, 0xfc, !PT ;  /* 0x0000000706067212 */ /* 0x004fe400078efcff */
[----:B------:R0:W-:Y:S04]  /*1350*/  STS [UR4+0x87c], R4 ;  /* 0x00087c04ff007988 */ /* 0x0001e80008000804 */
[----:B------:R0:W-:Y:S02]  /*1360*/  STS [UR4+0x107c], R6 ;  /* 0x00107c06ff007988 */ /* 0x0001e40008000804 */
.L_x_23:
[----:B------:R-:W-:Y:S05]  /*1370*/  BSYNC.RECONVERGENT B0 ;  /* 0x0000000000007941 */ /* 0x000fea0003800200 */
.L_x_22:
[----:B------:R-:W-:Y:S01]  /*1380*/  BAR.SYNC.DEFER_BLOCKING 0x0 ;  /* 0x0000000000007b1d */ /* 0x000fe20000010000 */
[----:B------:R-:W-:-:S05]  /*1390*/  ISETP.GT.U32.AND P5, PT, R0, 0xfe, PT ;  /* 0x000000fe0000780c */ /* 0x000fca0003fa4070 */
        /* <DEDUP_REMOVED lines=14> */
.L_x_25:
[----:B------:R-:W-:Y:S05]  /*1480*/  BSYNC.RECONVERGENT B0 ;  /* 0x0000000000007941 */ /* 0x000fea0003800200 */
.L_x_24:
[----:B------:R-:W-:Y:S01]  /*1490*/  BAR.SYNC.DEFER_BLOCKING 0x0 ;  /* 0x0000000000007b1d */ /* 0x000fe20000010000 */
[----:B------:R-:W-:-:S05]  /*14a0*/  ISETP.GT.U32.AND P6, PT, R0, 0x2, PT ;  /* 0x000000020000780c */ /* 0x000fca0003fc4070 */
        /* <DEDUP_REMOVED lines=13> */
.L_x_27:
[----:B------:R-:W-:Y:S05]  /*1580*/  BSYNC.RECONVERGENT B0 ;  /* 0x0000000000007941 */ /* 0x000fea0003800200 */
.L_x_26:
[----:B------:R-:W-:Y:S06]  /*1590*/  BAR.SYNC.DEFER_BLOCKING 0x0 ;  /* 0x0000000000007b1d */ /* 0x000fec0000010000 */
[----:B------:R-:W-:Y:S04]  /*15a0*/  BSSY.RECONVERGENT B0, `(.L_x_28) ;  /* 0x000000d000007945 */ /* 0x000fe80003800200 */
        /* <DEDUP_REMOVED lines=12> */
.L_x_29:
[----:B------:R-:W-:Y:S05]  /*1670*/  BSYNC.RECONVERGENT B0 ;  /* 0x0000000000007941 */ /* 0x000fea0003800200 */
.L_x_28:
        /* <DEDUP_REMOVED lines=14> */
.L_x_31:
[----:B------:R-:W-:Y:S05]  /*1760*/  BSYNC.RECONVERGENT B0 ;  /* 0x0000000000007941 */ /* 0x000fea0003800200 */
.L_x_30:
        /* <DEDUP_REMOVED lines=14> */
.L_x_33:
[----:B------:R-:W-:Y:S05]  /*1850*/  BSYNC.RECONVERGENT B0 ;  /* 0x0000000000007941 */ /* 0x000fea0003800200 */
.L_x_32:
        /* <DEDUP_REMOVED lines=14> */
.L_x_35:
[----:B------:R-:W-:Y:S05]  /*1940*/  BSYNC.RECONVERGENT B0 ;  /* 0x0000000000007941 */ /* 0x000fea0003800200 */
.L_x_34:
[----:B------:R-:W-:Y:S06]  /*1950*/  BAR.SYNC.DEFER_BLOCKING 0x0 ;  /* 0x0000000000007b1d */ /* 0x000fec0000010000 */
[----:B------:R-:W-:Y:S04]  /*1960*/  BSSY.RECONVERGENT B0, `(.L_x_36) ;  /* 0x000000d000007945 */ /* 0x000fe80003800200 */
[----:B------:R-:W-:Y:S05]  /*1970*/  @P4 BRA `(.L_x_37) ;  /* 0x00000000002c4947 */ /* 0x000fea0003800000 */
[C---:B------:R-:W-:Y:S02]  /*1980*/  IMAD R8, R0.reuse, 0x10, R3 ;  /* 0x0000001000087824 */ /* 0x040fe400078e0203 */
[----:B-----5:R-:W-:-:S03]  /*1990*/  IMAD R10, R0, 0x10, R11 ;  /* 0x00000010000a7824 */ /* 0x020fc600078e020b */
[----:B01234-:R-:W-:Y:S04]  /*19a0*/  LDS R4, [R8+0xc] ;  /* 0x00000c0008047984 */ /* 0x01ffe80000000800 */
        /* <DEDUP_REMOVED lines=8> */
.L_x_37:
[----:B------:R-:W-:Y:S05]  /*1a30*/  BSYNC.RECONVERGENT B0 ;  /* 0x0000000000007941 */ /* 0x000fea0003800200 */
.L_x_36:
[----:B------:R-:W-:Y:S06]  /*1a40*/  BAR.SYNC.DEFER_BLOCKING 0x0 ;  /* 0x0000000000007b1d */ /* 0x000fec0000010000 */
[----:B------:R-:W-:Y:S04]  /*1a50*/  BSSY.RECONVERGENT B0, `(.L_x_38) ;  /* 0x000000d000007945 */ /* 0x000fe80003800200 */
[----:B------:R-:W-:Y:S05]  /*1a60*/  @P5 BRA `(.L_x_39) ;  /* 0x00000000002c5947 */ /* 0x000fea0003800000 */
[C---:B0-----:R-:W-:Y:S02]  /*1a70*/  IMAD R3, R0.reuse, 0x4, R9 ;  /* 0x0000000400037824 */ /* 0x041fe400078e0209 */
[----:B-1234-:R-:W-:-:S03]  /*1a80*/  IMAD R4, R0, 0x4, R13 ;  /* 0x0000000400047824 */ /* 0x01efc600078e020d */
        /* <DEDUP_REMOVED lines=9> */
.L_x_39:
[----:B------:R-:W-:Y:S05]  /*1b20*/  BSYNC.RECONVERGENT B0 ;  /* 0x0000000000007941 */ /* 0x000fea0003800200 */
.L_x_38:
[----:B------:R-:W-:Y:S08]  /*1b30*/  BAR.SYNC.DEFER_BLOCKING 0x0 ;  /* 0x0000000000007b1d */ /* 0x000ff00000010000 */
[----:B01234-:R-:W0:Y:S08]  /*1b40*/  LDC.64 R4, c[0x0][0x3a8] ;  /* 0x0000ea00ff047b82 */ /* 0x01fe300000000a00 */
[----:B------:R-:W1:Y:S01]  /*1b50*/  LDC.64 R6, c[0x0][0x3a0] ;  /* 0x0000e800ff067b82 */ /* 0x000e620000000a00 */
[----:B------:R-:W2:Y:S04]  /*1b60*/  LDS R9, [R9] ;  /* 0x0000000009097984 */ /* 0x000ea80000000800 */
[----:B------:R-:W3:Y:S01]  /*1b70*/  LDS R13, [R13] ;  /* 0x000000000d0d7984 */ /* 0x000ee20000000800 */
[----:B0-----:R-:W-:-:S04]  /*1b80*/  IMAD.WIDE.U32 R4, R2, 0x4, R4 ;  /* 0x0000000402047825 */ /* 0x001fc800078e0004 */
[----:B-1----:R-:W-:Y:S01]  /*1b90*/  IMAD.WIDE.U32 R2, R2, 0x4, R6 ;  /* 0x0000000402027825 */ /* 0x002fe200078e0006 */
[----:B--2---:R-:W-:Y:S04]  /*1ba0*/  STG.E desc[UR8][R4.64], R9 ;  /* 0x0000000904007986 */ /* 0x004fe8000c101908 */
[----:B---3--:R-:W-:Y:S01]  /*1bb0*/  STG.E desc[UR8][R2.64], R13 ;  /* 0x0000000d02007986 */ /* 0x008fe2000c101908 */
[----:B------:R-:W-:Y:S05]  /*1bc0*/  EXIT ;  /* 0x000000000000794d */ /* 0x000fea0003800000 */
.L_x_40:
        /* <DEDUP_REMOVED lines=11> */
.L_x_42:


//--------------------- .nv.shared.reserved.0     --------------------------
	.section	.nv.shared.reserved.0,"aw",@nobits
	.weak		__nv_reservedSMEM_offset_0_alias
	.size		__nv_reservedSMEM_offset_0_alias, 0, 64
	.other		__nv_reservedSMEM_offset_0_alias,@"STO_CUDA_RESERVED_SHARED STV_DEFAULT"
__nv_reservedSMEM_offset_0_alias:
	.zero		0
	.zero		64


//--------------------- .nv.shared._Z11shiftOR_GPUPjiS_iS_S_i --------------------------
	.section	.nv.shared._Z11shiftOR_GPUPjiS_iS_S_i,"aw",@nobits
	.sectionflags	@""
	.align	4
.nv.shared._Z11shiftOR_GPUPjiS_iS_S_i:
	.zero		5248


//--------------------- .nv.constant0._Z16shiftOR_halo_GPUiPjS_S_i --------------------------
	.section	.nv.constant0._Z16shiftOR_halo_GPUiPjS_S_i,"a",@progbits
	.sectionflags	@""
	.align	4
.nv.constant0._Z16shiftOR_halo_GPUiPjS_S_i:
	.zero		932


//--------------------- .nv.constant0._Z11shiftOR_GPUPjiS_iS_S_i --------------------------
	.section	.nv.constant0._Z11shiftOR_GPUPjiS_iS_S_i,"a",@progbits
	.sectionflags	@""
	.align	4
.nv.constant0._Z11shiftOR_GPUPjiS_iS_S_i:
	.zero		948


//--------------------- SYMBOLS --------------------------

	.type		.nv.reservedSmem.offset0,@object
	.size		.nv.reservedSmem.offset0,0x4
	.type		.nv.reservedSmem.cap,@object
	.size		.nv.reservedSmem.cap,0x4
